	.target	sm_90a

	.elftype	@"ET_EXEC"


//--------------------- .note.nv.tkinfo           --------------------------
	.section	.note.nv.tkinfo,"",@"SHT_NOTE"
	.sectionflags	@"SHF_NOTE_NV_TKINFO"
	.tkinfo
        /*0018*/ 	.word	0x00000002
        /*0030*/ 	.string	""
        /*0030*/ 	.string	"ptxas"
        /*0030*/ 	.string	"Cuda compilation tools, release 13.0, V13.0.88"
        /*0030*/ 	.string	"Build cuda_13.0.r13.0/compiler.36424714_0"
        /*0030*/ 	.string	"-v  -suppress-debug-info  -lineinfo  -arch sm_90a "



//--------------------- .note.nv.cuinfo           --------------------------
	.section	.note.nv.cuinfo,"",@"SHT_NOTE"
	.sectionflags	@"SHF_NOTE_NV_CUINFO"
        /*0018*/ 	.short	0x0002
        /*001a*/ 	.short	0x005a
        /*001c*/ 	.short	0x0082
	.zero		2


//--------------------- .nv.info                  --------------------------
	.section	.nv.info,"",@"SHT_CUDA_INFO"
	.align	4


	//----- nvinfo : EIATTR_REGCOUNT
	.align		4
        /*0000*/ 	.byte	0x04, 0x2f
        /*0002*/ 	.short	(.L_1 - .L_0)
	.align		4
.L_0:
        /*0004*/ 	.word	index@(matmul_kernel)
        /*0008*/ 	.word	0x000000ff


	//----- nvinfo : EIATTR_FRAME_SIZE
	.align		4
.L_1:
        /*000c*/ 	.byte	0x04, 0x11
        /*000e*/ 	.short	(.L_3 - .L_2)
	.align		4
.L_2:
        /*0010*/ 	.word	index@(matmul_kernel)
        /*0014*/ 	.word	0x00000068


	//----- nvinfo : EIATTR_MIN_STACK_SIZE
	.align		4
.L_3:
        /*0018*/ 	.byte	0x04, 0x12
        /*001a*/ 	.short	(.L_5 - .L_4)
	.align		4
.L_4:
        /*001c*/ 	.word	index@(matmul_kernel)
        /*0020*/ 	.word	0x00000068
.L_5:


//--------------------- .nv.compat                --------------------------
	.section	.nv.compat,"",@"SHT_CUDA_COMPAT_INFO"
	.align	4
        /*0000*/ 	.byte	0x02, 0x09, 0x01, 0x00, 0x02, 0x02, 0x04, 0x00, 0x02, 0x05, 0x05, 0x00, 0x03, 0x07, 0x01, 0x01
        /*0010*/ 	.byte	0x02, 0x03, 0x00, 0x00, 0x02, 0x06, 0x01, 0x00, 0x04, 0x0b, 0x08, 0x00, 0x00, 0x00, 0x00, 0x00
        /*0020*/ 	.byte	0x00, 0x00, 0x00, 0x00


//--------------------- .nv.info.matmul_kernel    --------------------------
	.section	.nv.info.matmul_kernel,"",@"SHT_CUDA_INFO"
	.sectionflags	@""
	.align	4


	//----- nvinfo : EIATTR_CUDA_API_VERSION
	.align		4
        /*0000*/ 	.byte	0x04, 0x37
        /*0002*/ 	.short	(.L_7 - .L_6)
.L_6:
        /*0004*/ 	.word	0x00000082


	//----- nvinfo : EIATTR_KPARAM_INFO
	.align		4
.L_7:
        /*0008*/ 	.byte	0x04, 0x17
        /*000a*/ 	.short	(.L_9 - .L_8)
.L_8:
        /*000c*/ 	.word	0x00000000
        /*0010*/ 	.short	0x000d
        /*0012*/ 	.short	0x0048
        /*0014*/ 	.byte	0x00, 0xf4, 0x21, 0x00


	//----- nvinfo : EIATTR_KPARAM_INFO
	.align		4
.L_9:
        /*0018*/ 	.byte	0x04, 0x17
        /*001a*/ 	.short	(.L_11 - .L_10)
.L_10:
        /*001c*/ 	.word	0x00000000
        /*0020*/ 	.short	0x000c
        /*0022*/ 	.short	0x0040
        /*0024*/ 	.byte	0x00, 0xf4, 0x21, 0x00


	//----- nvinfo : EIATTR_KPARAM_INFO
	.align		4
.L_11:
        /*0028*/ 	.byte	0x04, 0x17
        /*002a*/ 	.short	(.L_13 - .L_12)
.L_12:
        /*002c*/ 	.word	0x00000000
        /*0030*/ 	.short	0x000b
        /*0032*/ 	.short	0x0038
        /*0034*/ 	.byte	0x00, 0xf0, 0x11, 0x00


	//----- nvinfo : EIATTR_KPARAM_INFO
	.align		4
.L_13:
        /*0038*/ 	.byte	0x04, 0x17
        /*003a*/ 	.short	(.L_15 - .L_14)
.L_14:
        /*003c*/ 	.word	0x00000000
        /*0040*/ 	.short	0x000a
        /*0042*/ 	.short	0x0034
        /*0044*/ 	.byte	0x00, 0xf0, 0x11, 0x00


	//----- nvinfo : EIATTR_KPARAM_INFO
	.align		4
.L_15:
        /*0048*/ 	.byte	0x04, 0x17
        /*004a*/ 	.short	(.L_17 - .L_16)
.L_16:
        /*004c*/ 	.word	0x00000000
        /*0050*/ 	.short	0x0009
        /*0052*/ 	.short	0x0030
        /*0054*/ 	.byte	0x00, 0xf0, 0x11, 0x00


	//----- nvinfo : EIATTR_KPARAM_INFO
	.align		4
.L_17:
        /*0058*/ 	.byte	0x04, 0x17
        /*005a*/ 	.short	(.L_19 - .L_18)
.L_18:
        /*005c*/ 	.word	0x00000000
        /*0060*/ 	.short	0x0008
        /*0062*/ 	.short	0x002c
        /*0064*/ 	.byte	0x00, 0xf0, 0x11, 0x00


	//----- nvinfo : EIATTR_KPARAM_INFO
	.align		4
.L_19:
        /*0068*/ 	.byte	0x04, 0x17
        /*006a*/ 	.short	(.L_21 - .L_20)
.L_20:
        /*006c*/ 	.word	0x00000000
        /*0070*/ 	.short	0x0007
        /*0072*/ 	.short	0x0028
        /*0074*/ 	.byte	0x00, 0xf0, 0x11, 0x00


	//----- nvinfo : EIATTR_KPARAM_INFO
	.align		4
.L_21:
        /*0078*/ 	.byte	0x04, 0x17
        /*007a*/ 	.short	(.L_23 - .L_22)
.L_22:
        /*007c*/ 	.word	0x00000000
        /*0080*/ 	.short	0x0006
        /*0082*/ 	.short	0x0024
        /*0084*/ 	.byte	0x00, 0xf0, 0x11, 0x00


	//----- nvinfo : EIATTR_KPARAM_INFO
	.align		4
.L_23:
        /*0088*/ 	.byte	0x04, 0x17
        /*008a*/ 	.short	(.L_25 - .L_24)
.L_24:
        /*008c*/ 	.word	0x00000000
        /*0090*/ 	.short	0x0005
        /*0092*/ 	.short	0x0020
        /*0094*/ 	.byte	0x00, 0xf0, 0x11, 0x00


	//----- nvinfo : EIATTR_KPARAM_INFO
	.align		4
.L_25:
        /*0098*/ 	.byte	0x04, 0x17
        /*009a*/ 	.short	(.L_27 - .L_26)
.L_26:
        /*009c*/ 	.word	0x00000000
        /*00a0*/ 	.short	0x0004
        /*00a2*/ 	.short	0x001c
        /*00a4*/ 	.byte	0x00, 0xf0, 0x11, 0x00


	//----- nvinfo : EIATTR_KPARAM_INFO
	.align		4
.L_27:
        /*00a8*/ 	.byte	0x04, 0x17
        /*00aa*/ 	.short	(.L_29 - .L_28)
.L_28:
        /*00ac*/ 	.word	0x00000000
        /*00b0*/ 	.short	0x0003
        /*00b2*/ 	.short	0x0018
        /*00b4*/ 	.byte	0x00, 0xf0, 0x11, 0x00


	//----- nvinfo : EIATTR_KPARAM_INFO
	.align		4
.L_29:
        /*00b8*/ 	.byte	0x04, 0x17
        /*00ba*/ 	.short	(.L_31 - .L_30)
.L_30:
        /*00bc*/ 	.word	0x00000000
        /*00c0*/ 	.short	0x0002
        /*00c2*/ 	.short	0x0010
        /*00c4*/ 	.byte	0x00, 0xf4, 0x21, 0x00


	//----- nvinfo : EIATTR_KPARAM_INFO
	.align		4
.L_31:
        /*00c8*/ 	.byte	0x04, 0x17
        /*00ca*/ 	.short	(.L_33 - .L_32)
.L_32:
        /*00cc*/ 	.word	0x00000000
        /*00d0*/ 	.short	0x0001
        /*00d2*/ 	.short	0x0008
        /*00d4*/ 	.byte	0x00, 0xf4, 0x21, 0x00


	//----- nvinfo : EIATTR_KPARAM_INFO
	.align		4
.L_33:
        /*00d8*/ 	.byte	0x04, 0x17
        /*00da*/ 	.short	(.L_35 - .L_34)
.L_34:
        /*00dc*/ 	.word	0x00000000
        /*00e0*/ 	.short	0x0000
        /*00e2*/ 	.short	0x0000
        /*00e4*/ 	.byte	0x00, 0xf4, 0x21, 0x00


	//----- nvinfo : EIATTR_SPARSE_MMA_MASK
	.align		4
.L_35:
        /*00e8*/ 	.byte	0x03, 0x50
        /*00ea*/ 	.short	0x0000


	//----- nvinfo : EIATTR_MAXREG_COUNT
	.align		4
        /*00ec*/ 	.byte	0x03, 0x1b
        /*00ee*/ 	.short	0x00ff


	//----- nvinfo : EIATTR_NUM_BARRIERS
	.align		4
        /*00f0*/ 	.byte	0x02, 0x4c
        /*00f2*/ 	.byte	0x01
	.zero		1


	//----- nvinfo : EIATTR_ANNOTATIONS
	.align		4
        /*00f4*/ 	.byte	0x04, 0x55
        /*00f6*/ 	.short	(.L_37 - .L_36)


	//   ....[0]....
.L_36:
        /*00f8*/ 	.word	0x00000001
        /*00fc*/ 	.byte	0x20, 0x06, 0x00, 0x00, 0x01, 0x00, 0x00, 0x00, 0x30, 0x06, 0x00, 0x00, 0x01, 0x00, 0x00, 0x00
        /* <DEDUP_REMOVED lines=23> */
        /*027c*/ 	.byte	0x30, 0x37, 0x00, 0x00, 0x01, 0x00, 0x00, 0x00, 0x40, 0x37, 0x00, 0x00


	//----- nvinfo : EIATTR_MERCURY_ISA_VERSION
	.align		4
.L_37:
        /*0288*/ 	.byte	0x03, 0x5f
        /*028a*/ 	.short	0x0101


	//----- nvinfo : EIATTR_EXIT_INSTR_OFFSETS
	.align		4
        /*028c*/ 	.byte	0x04, 0x1c
        /*028e*/ 	.short	(.L_39 - .L_38)


	//   ....[0]....
.L_38:
        /*0290*/ 	.word	0x00004e30


	//   ....[1]....
        /*0294*/ 	.word	0x00004e60


	//----- nvinfo : EIATTR_REQNTID
	.align		4
.L_39:
        /*0298*/ 	.byte	0x04, 0x10
        /*029a*/ 	.short	(.L_41 - .L_40)
.L_40:
        /*029c*/ 	.word	0x00000100
        /*02a0*/ 	.word	0x00000001
        /*02a4*/ 	.word	0x00000001


	//----- nvinfo : EIATTR_CBANK_PARAM_SIZE
	.align		4
.L_41:
        /*02a8*/ 	.byte	0x03, 0x19
        /*02aa*/ 	.short	0x0050


	//----- nvinfo : EIATTR_PARAM_CBANK
	.align		4
        /*02ac*/ 	.byte	0x04, 0x0a
        /*02ae*/ 	.short	(.L_43 - .L_42)
	.align		4
.L_42:
        /*02b0*/ 	.word	index@(.nv.constant0.matmul_kernel)
        /*02b4*/ 	.short	0x0210
        /*02b6*/ 	.short	0x0050


	//----- nvinfo : EIATTR_SW_WAR
	.align		4
.L_43:
        /*02b8*/ 	.byte	0x04, 0x36
        /*02ba*/ 	.short	(.L_45 - .L_44)
.L_44:
        /*02bc*/ 	.word	0x00000008
.L_45:


//--------------------- .nv.callgraph             --------------------------
	.section	.nv.callgraph,"",@"SHT_CUDA_CALLGRAPH"
	.align	4
	.sectionentsize	8
	.align		4
        /*0000*/ 	.word	0x00000000
	.align		4
        /*0004*/ 	.word	0xffffffff
	.align		4
        /*0008*/ 	.word	0x00000000
	.align		4
        /*000c*/ 	.word	0xfffffffe
	.align		4
        /*0010*/ 	.word	0x00000000
	.align		4
        /*0014*/ 	.word	0xfffffffd
	.align		4
        /*0018*/ 	.word	0x00000000
	.align		4
        /*001c*/ 	.word	0xfffffffc


//--------------------- .text.matmul_kernel       --------------------------
	.section	.text.matmul_kernel,"ax",@progbits
	.align	128
        .global         matmul_kernel
        .type           matmul_kernel,@function
        .size           matmul_kernel,(.L_x_3 - matmul_kernel)
        .other          matmul_kernel,@"STO_CUDA_ENTRY STV_DEFAULT"
matmul_kernel:
.text.matmul_kernel:
[----:B------:R-:W0:Y:S08]  /*0000*/  LDC R1, c[0x0][0x28] ;  /* 0x00000a00ff017b82 */ /* 0x000e300000000800 */
[----:B------:R-:W1:Y:S01]  /*0010*/  LDC.64 R2, c[0x0][0x228] ;  /* 0x00008a00ff027b82 */ /* 0x000e620000000a00 */
[----:B------:R-:W2:Y:S01]  /*0020*/  S2R R7, SR_CTAID.X ;  /* 0x0000000000077919 */ /* 0x000ea20000002500 */
[----:B0-----:R-:W-:Y:S01]  /*0030*/  VIADD R1, R1, 0xffffff98 ;  /* 0xffffff9801017836 */ /* 0x001fe20000000000 */
[----:B------:R-:W-:Y:S01]  /*0040*/  UMOV UR4, 0x400 ;  /* 0x0000040000047882 */ /* 0x000fe20000000000 */
[----:B------:R-:W-:Y:S01]  /*0050*/  ULDC.64 UR14, c[0x0][0x208] ;  /* 0x00008200000e7ab9 */ /* 0x000fe20000000a00 */
[----:B------:R-:W0:Y:S01]  /*0060*/  S2R R92, SR_TID.X ;  /* 0x00000000005c7919 */ /* 0x000e220000002100 */
[----:B------:R-:W-:-:S02]  /*0070*/  CS2R R14, SRZ ;  /* 0x00000000000e7805 */ /* 0x000fc4000001ff00 */
[----:B------:R-:W-:Y:S01]  /*0080*/  CS2R R16, SRZ ;  /* 0x0000000000107805 */ /* 0x000fe2000001ff00 */
[----:B------:R-:W3:Y:S01]  /*0090*/  S2UR UR12, SR_CgaCtaId ;  /* 0x00000000000c79c3 */ /* 0x000ee20000008800 */
[----:B------:R-:W-:Y:S02]  /*00a0*/  CS2R R18, SRZ ;  /* 0x0000000000127805 */ /* 0x000fe4000001ff00 */
[----:B------:R-:W-:Y:S02]  /*00b0*/  CS2R R28, SRZ ;  /* 0x00000000001c7805 */ /* 0x000fe4000001ff00 */
[----:B------:R-:W-:Y:S02]  /*00c0*/  CS2R R30, SRZ ;  /* 0x00000000001e7805 */ /* 0x000fe4000001ff00 */
[----:B------:R-:W-:Y:S02]  /*00d0*/  CS2R R32, SRZ ;  /* 0x0000000000207805 */ /* 0x000fe4000001ff00 */
[----:B------:R-:W-:-:S02]  /*00e0*/  CS2R R34, SRZ ;  /* 0x0000000000227805 */ /* 0x000fc4000001ff00 */
[----:B------:R-:W-:Y:S02]  /*00f0*/  CS2R R36, SRZ ;  /* 0x0000000000247805 */ /* 0x000fe4000001ff00 */
[----:B------:R-:W-:Y:S02]  /*0100*/  CS2R R38, SRZ ;  /* 0x0000000000267805 */ /* 0x000fe4000001ff00 */
[----:B------:R-:W-:Y:S02]  /*0110*/  CS2R R52, SRZ ;  /* 0x0000000000347805 */ /* 0x000fe4000001ff00 */
[----:B------:R-:W-:Y:S02]  /*0120*/  CS2R R54, SRZ ;  /* 0x0000000000367805 */ /* 0x000fe4000001ff00 */
[----:B------:R-:W-:Y:S02]  /*0130*/  CS2R R68, SRZ ;  /* 0x0000000000447805 */ /* 0x000fe4000001ff00 */
[----:B------:R-:W-:-:S02]  /*0140*/  CS2R R70, SRZ ;  /* 0x0000000000467805 */ /* 0x000fc4000001ff00 */
[----:B------:R-:W-:Y:S02]  /*0150*/  CS2R R88, SRZ ;  /* 0x0000000000587805 */ /* 0x000fe4000001ff00 */
[----:B------:R-:W-:Y:S01]  /*0160*/  CS2R R90, SRZ ;  /* 0x00000000005a7805 */ /* 0x000fe2000001ff00 */
[----:B-1----:R-:W-:-:S05]  /*0170*/  VIADD R0, R3, 0x1f ;  /* 0x0000001f03007836 */ /* 0x002fca0000000000 */
[----:B------:R-:W-:Y:S01]  /*0180*/  SHF.R.S32.HI R5, RZ, 0x1f, R0 ;  /* 0x0000001fff057819 */ /* 0x000fe20000011400 */
[----:B---3--:R-:W-:-:S03]  /*0190*/  ULEA UR12, UR12, UR4, 0x18 ;  /* 0x000000040c0c7291 */ /* 0x008fc6000f8ec03f */
[----:B------:R-:W-:Y:S02]  /*01a0*/  LEA.HI R5, R5, R0, RZ, 0x5 ;  /* 0x0000000005057211 */ /* 0x000fe400078f28ff */
[----:B--2---:R-:W-:Y:S02]  /*01b0*/  IABS R10, R7 ;  /* 0x00000007000a7213 */ /* 0x004fe40000000000 */
[----:B------:R-:W-:-:S05]  /*01c0*/  SHF.R.S32.HI R5, RZ, 0x5, R5 ;  /* 0x00000005ff057819 */ /* 0x000fca0000011405 */
[----:B------:R-:W-:-:S05]  /*01d0*/  IMAD.SHL.U32 R6, R5, 0x8, RZ ;  /* 0x0000000805067824 */ /* 0x000fca00078e00ff */
[-C--:B------:R-:W-:Y:S02]  /*01e0*/  IABS R9, R6.reuse ;  /* 0x0000000600097213 */ /* 0x080fe40000000000 */
[----:B------:R-:W-:Y:S02]  /*01f0*/  IABS R12, R6 ;  /* 0x00000006000c7213 */ /* 0x000fe40000000000 */
[----:B------:R-:W1:Y:S08]  /*0200*/  I2F.RP R0, R9 ;  /* 0x0000000900007306 */ /* 0x000e700000209400 */
[----:B-1----:R-:W1:Y:S02]  /*0210*/  MUFU.RCP R0, R0 ;  /* 0x0000000000007308 */ /* 0x002e640000001000 */
[----:B-1----:R-:W-:-:S02]  /*0220*/  VIADD R4, R0, 0xffffffe ;  /* 0x0ffffffe00047836 */ /* 0x002fc40000000000 */
[----:B------:R-:W-:-:S04]  /*0230*/  IMAD.MOV R0, RZ, RZ, -R12 ;  /* 0x000000ffff007224 */ /* 0x000fc800078e0a0c */
[----:B------:R1:W2:Y:S02]  /*0240*/  F2I.FTZ.U32.TRUNC.NTZ R5, R4 ;  /* 0x0000000400057305 */ /* 0x0002a4000021f000 */
[----:B-1----:R-:W-:Y:S02]  /*0250*/  IMAD.MOV.U32 R4, RZ, RZ, RZ ;  /* 0x000000ffff047224 */ /* 0x002fe400078e00ff */
[----:B--2---:R-:W-:-:S04]  /*0260*/  IMAD.MOV R8, RZ, RZ, -R5 ;  /* 0x000000ffff087224 */ /* 0x004fc800078e0a05 */
[----:B------:R-:W-:Y:S02]  /*0270*/  IMAD R11, R8, R9, RZ ;  /* 0x00000009080b7224 */ /* 0x000fe400078e02ff */
[----:B------:R-:W-:Y:S02]  /*0280*/  IMAD.MOV.U32 R8, RZ, RZ, R10 ;  /* 0x000000ffff087224 */ /* 0x000fe400078e000a */
[----:B------:R-:W-:-:S06]  /*0290*/  IMAD.HI.U32 R5, R5, R11, R4 ;  /* 0x0000000b05057227 */ /* 0x000fcc00078e0004 */
[----:B------:R-:W-:-:S04]  /*02a0*/  IMAD.HI.U32 R5, R5, R8, RZ ;  /* 0x0000000805057227 */ /* 0x000fc800078e00ff */
[----:B------:R-:W-:-:S05]  /*02b0*/  IMAD R0, R5, R0, R8 ;  /* 0x0000000005007224 */ /* 0x000fca00078e0208 */
[----:B------:R-:W-:-:S13]  /*02c0*/  ISETP.GT.U32.AND P1, PT, R9, R0, PT ;  /* 0x000000000900720c */ /* 0x000fda0003f24070 */
[----:B------:R-:W-:Y:S02]  /*02d0*/  @!P1 IMAD.IADD R0, R0, 0x1, -R9 ;  /* 0x0000000100009824 */ /* 0x000fe400078e0a09 */
[----:B------:R-:W-:Y:S01]  /*02e0*/  @!P1 VIADD R5, R5, 0x1 ;  /* 0x0000000105059836 */ /* 0x000fe20000000000 */
[----:B------:R-:W-:Y:S02]  /*02f0*/  ISETP.NE.AND P1, PT, R6, RZ, PT ;  /* 0x000000ff0600720c */ /* 0x000fe40003f25270 */
[----:B------:R-:W-:Y:S02]  /*0300*/  ISETP.GE.U32.AND P0, PT, R0, R9, PT ;  /* 0x000000090000720c */ /* 0x000fe40003f06070 */
[----:B------:R-:W-:-:S04]  /*0310*/  LOP3.LUT R0, R7, R6, RZ, 0x3c, !PT ;  /* 0x0000000607007212 */ /* 0x000fc800078e3cff */
[----:B------:R-:W-:Y:S01]  /*0320*/  ISETP.GE.AND P2, PT, R0, RZ, PT ;  /* 0x000000ff0000720c */ /* 0x000fe20003f46270 */
[----:B------:R-:W-:-:S06]  /*0330*/  VIADD R0, R2, 0x1ff ;  /* 0x000001ff02007836 */ /* 0x000fcc0000000000 */
[----:B------:R-:W-:-:S04]  /*0340*/  @P0 VIADD R5, R5, 0x1 ;  /* 0x0000000105050836 */ /* 0x000fc80000000000 */
[----:B------:R-:W-:Y:S01]  /*0350*/  IMAD.MOV.U32 R4, RZ, RZ, R5 ;  /* 0x000000ffff047224 */ /* 0x000fe200078e0005 */
[----:B------:R-:W-:-:S03]  /*0360*/  SHF.R.S32.HI R5, RZ, 0x1f, R0 ;  /* 0x0000001fff057819 */ /* 0x000fc60000011400 */
[----:B------:R-:W-:Y:S01]  /*0370*/  @!P2 IMAD.MOV R4, RZ, RZ, -R4 ;  /* 0x000000ffff04a224 */ /* 0x000fe200078e0a04 */
[----:B------:R-:W-:Y:S02]  /*0380*/  @!P1 LOP3.LUT R4, RZ, R6, RZ, 0x33, !PT ;  /* 0x00000006ff049212 */ /* 0x000fe400078e33ff */
[----:B------:R-:W-:-:S03]  /*0390*/  LEA.HI R5, R5, R0, RZ, 0x9 ;  /* 0x0000000005057211 */ /* 0x000fc600078f48ff */
[----:B------:R-:W-:Y:S02]  /*03a0*/  IMAD.SHL.U32 R8, R4, 0x8, RZ ;  /* 0x0000000804087824 */ /* 0x000fe400078e00ff */
[----:B------:R-:W-:-:S03]  /*03b0*/  IMAD.MOV R4, RZ, RZ, -R4 ;  /* 0x000000ffff047224 */ /* 0x000fc600078e0a04 */
[----:B------:R-:W-:Y:S01]  /*03c0*/  LEA.HI.SX32 R5, R5, -R8, 0x17 ;  /* 0x8000000805057211 */ /* 0x000fe200078fbaff */
[----:B------:R-:W-:-:S03]  /*03d0*/  IMAD R6, R6, R4, R7 ;  /* 0x0000000406067224 */ /* 0x000fc600078e0207 */
[----:B------:R-:W-:Y:S02]  /*03e0*/  VIMNMX R13, R5, 0x8, PT ;  /* 0x00000008050d7848 */ /* 0x000fe40003fe0100 */
[----:B------:R-:W-:Y:S02]  /*03f0*/  IABS R11, R6 ;  /* 0x00000006000b7213 */ /* 0x000fe40000000000 */
[----:B------:R-:W-:-:S04]  /*0400*/  IABS R9, R13 ;  /* 0x0000000d00097213 */ /* 0x000fc80000000000 */
[----:B------:R-:W1:Y:S08]  /*0410*/  I2F.RP R0, R9 ;  /* 0x0000000900007306 */ /* 0x000e700000209400 */
[----:B-1----:R-:W1:Y:S02]  /*0420*/  MUFU.RCP R0, R0 ;  /* 0x0000000000007308 */ /* 0x002e640000001000 */
[----:B-1----:R-:W-:-:S06]  /*0430*/  VIADD R5, R0, 0xffffffe ;  /* 0x0ffffffe00057836 */ /* 0x002fcc0000000000 */
[----:B------:R-:W1:Y:S02]  /*0440*/  F2I.FTZ.U32.TRUNC.NTZ R5, R5 ;  /* 0x0000000500057305 */ /* 0x000e64000021f000 */
[----:B-1----:R-:W-:-:S04]  /*0450*/  IMAD.MOV R10, RZ, RZ, -R5 ;  /* 0x000000ffff0a7224 */ /* 0x002fc800078e0a05 */
[----:B------:R-:W-:Y:S01]  /*0460*/  IMAD.MOV.U32 R4, RZ, RZ, R10 ;  /* 0x000000ffff047224 */ /* 0x000fe200078e000a */
[----:B------:R-:W-:-:S03]  /*0470*/  IABS R10, R13 ;  /* 0x0000000d000a7213 */ /* 0x000fc60000000000 */
[----:B------:R-:W-:Y:S02]  /*0480*/  IMAD R7, R4, R9, RZ ;  /* 0x0000000904077224 */ /* 0x000fe400078e02ff */
[----:B------:R-:W-:Y:S02]  /*0490*/  IMAD.MOV.U32 R4, RZ, RZ, RZ ;  /* 0x000000ffff047224 */ /* 0x000fe400078e00ff */
[----:B------:R-:W-:Y:S02]  /*04a0*/  IMAD.MOV R0, RZ, RZ, -R10 ;  /* 0x000000ffff007224 */ /* 0x000fe400078e0a0a */
[----:B------:R-:W-:Y:S01]  /*04b0*/  IMAD.HI.U32 R4, R5, R7, R4 ;  /* 0x0000000705047227 */ /* 0x000fe200078e0004 */
[----:B0-----:R-:W-:-:S05]  /*04c0*/  LOP3.LUT R5, R92, 0xff, RZ, 0xc0, !PT ;  /* 0x000000ff5c057812 */ /* 0x001fca00078ec0ff */
        /* <DEDUP_REMOVED lines=8> */
[----:B------:R-:W-:-:S07]  /*0550*/  ISETP.GE.AND P2, PT, R0, RZ, PT ;  /* 0x000000ff0000720c */ /* 0x000fce0003f46270 */
[----:B------:R-:W-:-:S06]  /*0560*/  @P0 VIADD R4, R4, 0x1 ;  /* 0x0000000104040836 */ /* 0x000fcc0000000000 */
[----:B------:R-:W-:Y:S01]  /*0570*/  @!P2 IMAD.MOV R4, RZ, RZ, -R4 ;  /* 0x000000ffff04a224 */ /* 0x000fe200078e0a04 */
[----:B------:R-:W-:-:S05]  /*0580*/  @!P1 LOP3.LUT R4, RZ, R13, RZ, 0x33, !PT ;  /* 0x0000000dff049212 */ /* 0x000fca00078e33ff */
[----:B------:R-:W-:Y:S02]  /*0590*/  IMAD.MOV R0, RZ, RZ, -R4 ;  /* 0x000000ffff007224 */ /* 0x000fe400078e0a04 */
[----:B------:R-:W-:Y:S02]  /*05a0*/  IMAD.SHL.U32 R20, R4, 0x20, RZ ;  /* 0x0000002004147824 */ /* 0x000fe400078e00ff */
[----:B------:R-:W-:Y:S01]  /*05b0*/  IMAD R0, R13, R0, R6 ;  /* 0x000000000d007224 */ /* 0x000fe200078e0206 */
[----:B------:R-:W-:-:S03]  /*05c0*/  CS2R R12, SRZ ;  /* 0x00000000000c7805 */ /* 0x000fc6000001ff00 */
[----:B------:R-:W-:Y:S02]  /*05d0*/  IMAD.IADD R0, R8, 0x1, R0 ;  /* 0x0000000108007824 */ /* 0x000fe400078e0200 */
[----:B------:R-:W0:Y:S02]  /*05e0*/  LDC R8, c[0x0][0x230] ;  /* 0x00008c00ff087b82 */ /* 0x000e240000000800 */
[----:B------:R-:W-:Y:S01]  /*05f0*/  IMAD R93, R0, 0x200, R5 ;  /* 0x00000200005d7824 */ /* 0x000fe200078e0205 */
[----:B------:R-:W-:-:S03]  /*0600*/  LOP3.LUT R0, R92, 0xe0, RZ, 0xc0, !PT ;  /* 0x000000e05c007812 */ /* 0x000fc600078ec0ff */
[----:B------:R-:W-:Y:S01]  /*0610*/  VIADD R94, R93, 0x100 ;  /* 0x000001005d5e7836 */ /* 0x000fe20000000000 */
[----:B------:R1:W-:Y:S04]  /*0620*/  STL [R1+0x18], R93 ;  /* 0x0000185d01007387 */ /* 0x0003e80000100800 */
[----:B------:R1:W-:Y:S04]  /*0630*/  STL [R1+0x1c], R94 ;  /* 0x00001c5e01007387 */ /* 0x0003e80000100800 */
[----:B------:R1:W-:Y:S01]  /*0640*/  STL [R1+0x14], R20 ;  /* 0x0000141401007387 */ /* 0x0003e20000100800 */
[----:B0-----:R-:W-:-:S05]  /*0650*/  VIADD R8, R8, 0x1f ;  /* 0x0000001f08087836 */ /* 0x001fca0000000000 */
[----:B------:R-:W-:-:S13]  /*0660*/  ISETP.GE.AND P0, PT, R8, 0x20, PT ;  /* 0x000000200800780c */ /* 0x000fda0003f06270 */
[----:B-1----:R-:W-:Y:S05]  /*0670*/  @!P0 BRA `(.L_x_0) ;  /* 0x0000003000188947 */ /* 0x002fea0003800000 */
[----:B------:R-:W-:Y:S01]  /*0680*/  IABS R11, R3 ;  /* 0x00000003000b7213 */ /* 0x000fe20000000000 */
[----:B------:R-:W-:Y:S01]  /*0690*/  ULDC.64 UR4, c[0x0][0x218] ;  /* 0x0000860000047ab9 */ /* 0x000fe20000000a00 */
[----:B------:R-:W-:Y:S01]  /*06a0*/  IABS R17, R2 ;  /* 0x0000000200117213 */ /* 0x000fe20000000000 */
[----:B------:R-:W-:Y:S01]  /*06b0*/  ULDC UR8, c[0x0][0x240] ;  /* 0x0000900000087ab9 */ /* 0x000fe20000000800 */
[----:B------:R-:W0:Y:S01]  /*06c0*/  I2F.RP R9, R11 ;  /* 0x0000000b00097306 */ /* 0x000e220000209400 */
[----:B------:R-:W-:Y:S01]  /*06d0*/  LEA.HI R21, R0, R20, RZ, 0x1b ;  /* 0x0000001400157211 */ /* 0x000fe200078fd8ff */
[----:B------:R-:W1:Y:S01]  /*06e0*/  LDC R95, c[0x0][0x238] ;  /* 0x00008e00ff5f7b82 */ /* 0x000e620000000800 */
[----:B------:R-:W-:Y:S01]  /*06f0*/  IABS R18, R94 ;  /* 0x0000005e00127213 */ /* 0x000fe20000000000 */
[----:B------:R-:W-:Y:S01]  /*0700*/  ULDC UR9, c[0x0][0x234] ;  /* 0x00008d0000097ab9 */ /* 0x000fe20000000800 */
[----:B------:R-:W-:Y:S01]  /*0710*/  IABS R15, R21 ;  /* 0x00000015000f7213 */ /* 0x000fe20000000000 */
[C---:B------:R-:W-:Y:S01]  /*0720*/  VIADD R0, R21.reuse, 0x18 ;  /* 0x0000001815007836 */ /* 0x040fe20000000000 */
[----:B------:R-:W-:Y:S01]  /*0730*/  IABS R20, R93 ;  /* 0x0000005d00147213 */ /* 0x000fe20000000000 */
[----:B------:R-:W2:Y:S01]  /*0740*/  I2F.RP R10, R17 ;  /* 0x00000011000a7306 */ /* 0x000ea20000209400 */
[C---:B------:R-:W-:Y:S01]  /*0750*/  VIADD R22, R21.reuse, 0x10 ;  /* 0x0000001015167836 */ /* 0x040fe20000000000 */
[----:B------:R-:W-:Y:S01]  /*0760*/  ULDC.64 UR16, c[0x0][0x210] ;  /* 0x0000840000107ab9 */ /* 0x000fe20000000a00 */
[----:B------:R-:W-:Y:S01]  /*0770*/  VIADD R23, R21, 0x8 ;  /* 0x0000000815177836 */ /* 0x000fe20000000000 */
[----:B------:R-:W-:Y:S01]  /*0780*/  ULDC UR10, c[0x0][0x230] ;  /* 0x00008c00000a7ab9 */ /* 0x000fe20000000800 */
[----:B------:R-:W-:-:S02]  /*0790*/  CS2R R72, SRZ ;  /* 0x0000000000487805 */ /* 0x000fc4000001ff00 */
[----:B------:R-:W-:Y:S02]  /*07a0*/  CS2R R74, SRZ ;  /* 0x00000000004a7805 */ /* 0x000fe4000001ff00 */
[----:B------:R-:W-:Y:S01]  /*07b0*/  CS2R R76, SRZ ;  /* 0x00000000004c7805 */ /* 0x000fe2000001ff00 */
[----:B0-----:R-:W0:Y:S01]  /*07c0*/  MUFU.RCP R9, R9 ;  /* 0x0000000900097308 */ /* 0x001e220000001000 */
[----:B------:R-:W-:Y:S02]  /*07d0*/  IABS R13, R23 ;  /* 0x00000017000d7213 */ /* 0x000fe40000000000 */
[----:B------:R-:W-:Y:S02]  /*07e0*/  CS2R R78, SRZ ;  /* 0x00000000004e7805 */ /* 0x000fe4000001ff00 */
[----:B------:R-:W-:Y:S02]  /*07f0*/  CS2R R80, SRZ ;  /* 0x0000000000507805 */ /* 0x000fe4000001ff00 */
[----:B------:R-:W-:-:S02]  /*0800*/  CS2R R82, SRZ ;  /* 0x0000000000527805 */ /* 0x000fc4000001ff00 */
[----:B------:R-:W-:Y:S02]  /*0810*/  CS2R R84, SRZ ;  /* 0x0000000000547805 */ /* 0x000fe4000001ff00 */
[----:B------:R-:W-:Y:S02]  /*0820*/  CS2R R86, SRZ ;  /* 0x0000000000567805 */ /* 0x000fe4000001ff00 */
[----:B------:R-:W-:Y:S01]  /*0830*/  CS2R R56, SRZ ;  /* 0x0000000000387805 */ /* 0x000fe2000001ff00 */
[----:B--2---:R-:W2:Y:S01]  /*0840*/  MUFU.RCP R10, R10 ;  /* 0x0000000a000a7308 */ /* 0x004ea20000001000 */
[----:B------:R-:W-:Y:S01]  /*0850*/  CS2R R58, SRZ ;  /* 0x00000000003a7805 */ /* 0x000fe2000001ff00 */
[C---:B-1----:R-:W-:Y:S01]  /*0860*/  IMAD R215, R95.reuse, 0x1f, RZ ;  /* 0x0000001f5fd77824 */ /* 0x042fe200078e02ff */
[----:B------:R-:W-:Y:S01]  /*0870*/  CS2R R60, SRZ ;  /* 0x00000000003c7805 */ /* 0x000fe2000001ff00 */
[C---:B------:R-:W-:Y:S01]  /*0880*/  IMAD R211, R95.reuse, 0x1e, RZ ;  /* 0x0000001e5fd37824 */ /* 0x040fe200078e02ff */
[----:B------:R-:W-:Y:S01]  /*0890*/  CS2R R62, SRZ ;  /* 0x00000000003e7805 */ /* 0x000fe2000001ff00 */
[C---:B------:R-:W-:Y:S01]  /*08a0*/  IMAD R207, R95.reuse, 0x1d, RZ ;  /* 0x0000001d5fcf7824 */ /* 0x040fe200078e02ff */
[----:B------:R-:W-:Y:S01]  /*08b0*/  CS2R R64, SRZ ;  /* 0x0000000000407805 */ /* 0x000fe2000001ff00 */
[----:B------:R-:W-:Y:S01]  /*08c0*/  IMAD R203, R95, 0x1c, RZ ;  /* 0x0000001c5fcb7824 */ /* 0x000fe200078e02ff */
[----:B------:R-:W-:Y:S01]  /*08d0*/  CS2R R66, SRZ ;  /* 0x0000000000427805 */ /* 0x000fe2000001ff00 */
[----:B0-----:R-:W-:Y:S01]  /*08e0*/  VIADD R4, R9, 0xffffffe ;  /* 0x0ffffffe09047836 */ /* 0x001fe20000000000 */
[----:B------:R-:W-:Y:S01]  /*08f0*/  CS2R R68, SRZ ;  /* 0x0000000000447805 */ /* 0x000fe2000001ff00 */
[C---:B------:R-:W-:Y:S01]  /*0900*/  IMAD R199, R95.reuse, 0x1b, RZ ;  /* 0x0000001b5fc77824 */ /* 0x040fe200078e02ff */
[----:B------:R-:W-:Y:S01]  /*0910*/  CS2R R70, SRZ ;  /* 0x0000000000467805 */ /* 0x000fe2000001ff00 */
[----:B------:R0:W1:Y:S01]  /*0920*/  F2I.FTZ.U32.TRUNC.NTZ R5, R4 ;  /* 0x0000000400057305 */ /* 0x000062000021f000 */
[C---:B------:R-:W-:Y:S01]  /*0930*/  IMAD R195, R95.reuse, 0x1a, RZ ;  /* 0x0000001a5fc37824 */ /* 0x040fe200078e02ff */
[----:B------:R-:W-:Y:S01]  /*0940*/  CS2R R40, SRZ ;  /* 0x0000000000287805 */ /* 0x000fe2000001ff00 */
[----:B--2---:R-:W-:Y:S01]  /*0950*/  VIADD R6, R10, 0xffffffe ;  /* 0x0ffffffe0a067836 */ /* 0x004fe20000000000 */
[----:B------:R-:W-:Y:S01]  /*0960*/  IABS R10, R0 ;  /* 0x00000000000a7213 */ /* 0x000fe20000000000 */
[C---:B------:R-:W-:Y:S01]  /*0970*/  IMAD R191, R95.reuse, 0x19, RZ ;  /* 0x000000195fbf7824 */ /* 0x040fe200078e02ff */
[----:B------:R-:W-:Y:S01]  /*0980*/  CS2R R42, SRZ ;  /* 0x00000000002a7805 */ /* 0x000fe2000001ff00 */
[C---:B------:R-:W-:Y:S01]  /*0990*/  IMAD R187, R95.reuse, 0x18, RZ ;  /* 0x000000185fbb7824 */ /* 0x040fe200078e02ff */
[----:B------:R2:W3:Y:S01]  /*09a0*/  F2I.FTZ.U32.TRUNC.NTZ R7, R6 ;  /* 0x0000000600077305 */ /* 0x0004e2000021f000 */
[----:B0-----:R-:W-:Y:S01]  /*09b0*/  IMAD.MOV.U32 R4, RZ, RZ, RZ ;  /* 0x000000ffff047224 */ /* 0x001fe200078e00ff */
[----:B------:R-:W-:Y:S01]  /*09c0*/  CS2R R44, SRZ ;  /* 0x00000000002c7805 */ /* 0x000fe2000001ff00 */
[C---:B------:R-:W-:Y:S01]  /*09d0*/  IMAD R183, R95.reuse, 0x17, RZ ;  /* 0x000000175fb77824 */ /* 0x040fe200078e02ff */
[----:B------:R-:W-:Y:S01]  /*09e0*/  CS2R R46, SRZ ;  /* 0x00000000002e7805 */ /* 0x000fe2000001ff00 */
[C---:B------:R-:W-:Y:S01]  /*09f0*/  IMAD R179, R95.reuse, 0x16, RZ ;  /* 0x000000165fb37824 */ /* 0x040fe200078e02ff */
[----:B------:R-:W-:Y:S01]  /*0a00*/  CS2R R48, SRZ ;  /* 0x0000000000307805 */ /* 0x000fe2000001ff00 */
[--C-:B-1----:R-:W-:Y:S01]  /*0a10*/  IMAD.MOV R12, RZ, RZ, -R5.reuse ;  /* 0x000000ffff0c7224 */ /* 0x102fe200078e0a05 */
[----:B------:R-:W-:Y:S01]  /*0a20*/  CS2R R50, SRZ ;  /* 0x0000000000327805 */ /* 0x000fe2000001ff00 */
[----:B--2---:R-:W-:Y:S01]  /*0a30*/  IMAD.MOV.U32 R6, RZ, RZ, RZ ;  /* 0x000000ffff067224 */ /* 0x004fe200078e00ff */
[----:B------:R-:W-:Y:S01]  /*0a40*/  CS2R R52, SRZ ;  /* 0x0000000000347805 */ /* 0x000fe2000001ff00 */
[----:B------:R-:W-:Y:S01]  /*0a50*/  IMAD R9, R12, R11, RZ ;  /* 0x0000000b0c097224 */ /* 0x000fe200078e02ff */
[----:B------:R-:W-:Y:S01]  /*0a60*/  CS2R R54, SRZ ;  /* 0x0000000000367805 */ /* 0x000fe2000001ff00 */
[----:B------:R-:W-:Y:S01]  /*0a70*/  IMAD R175, R95, 0x15, RZ ;  /* 0x000000155faf7824 */ /* 0x000fe200078e02ff */
[----:B------:R-:W-:Y:S01]  /*0a80*/  CS2R R24, SRZ ;  /* 0x0000000000187805 */ /* 0x000fe2000001ff00 */
[----:B------:R-:W-:Y:S01]  /*0a90*/  IMAD.HI.U32 R4, R5, R9, R4 ;  /* 0x0000000905047227 */ /* 0x000fe200078e0004 */
[----:B------:R-:W-:-:S02]  /*0aa0*/  CS2R R26, SRZ ;  /* 0x00000000001a7805 */ /* 0x000fc4000001ff00 */
[----:B------:R-:W-:Y:S02]  /*0ab0*/  CS2R R28, SRZ ;  /* 0x00000000001c7805 */ /* 0x000fe4000001ff00 */
[----:B------:R-:W-:Y:S01]  /*0ac0*/  CS2R R30, SRZ ;  /* 0x00000000001e7805 */ /* 0x000fe2000001ff00 */
[----:B---3--:R-:W-:Y:S01]  /*0ad0*/  IMAD.MOV R12, RZ, RZ, -R7 ;  /* 0x000000ffff0c7224 */ /* 0x008fe200078e0a07 */
[----:B------:R-:W-:Y:S01]  /*0ae0*/  CS2R R32, SRZ ;  /* 0x0000000000207805 */ /* 0x000fe2000001ff00 */
[----:B------:R-:W-:Y:S01]  /*0af0*/  IMAD.HI.U32 R5, R4, R10, RZ ;  /* 0x0000000a04057227 */ /* 0x000fe200078e00ff */
[----:B------:R-:W-:Y:S02]  /*0b00*/  CS2R R34, SRZ ;  /* 0x0000000000227805 */ /* 0x000fe4000001ff00 */
[----:B------:R-:W-:Y:S02]  /*0b10*/  CS2R R36, SRZ ;  /* 0x0000000000247805 */ /* 0x000fe4000001ff00 */
[----:B------:R-:W-:Y:S01]  /*0b20*/  CS2R R38, SRZ ;  /* 0x0000000000267805 */ /* 0x000fe2000001ff00 */
[----:B------:R-:W-:Y:S01]  /*0b30*/  IMAD R9, R12, R17, RZ ;  /* 0x000000110c097224 */ /* 0x000fe200078e02ff */
[----:B------:R-:W-:Y:S01]  /*0b40*/  IABS R12, R22 ;  /* 0x00000016000c7213 */ /* 0x000fe20000000000 */
[----:B------:R-:W-:Y:S01]  /*0b50*/  IMAD.MOV R5, RZ, RZ, -R5 ;  /* 0x000000ffff057224 */ /* 0x000fe200078e0a05 */
[----:B------:R-:W-:Y:S01]  /*0b60*/  UMOV UR6, 0xfffffffe ;  /* 0xfffffffe00067882 */ /* 0x000fe20000000000 */
[----:B------:R-:W-:Y:S01]  /*0b70*/  IMAD.HI.U32 R9, R7, R9, R6 ;  /* 0x0000000907097227 */ /* 0x000fe200078e0006 */
[----:B------:R-:W-:Y:S01]  /*0b80*/  UMOV UR7, 0x7fffffdf ;  /* 0x7fffffdf00077882 */ /* 0x000fe20000000000 */
[----:B------:R-:W-:-:S02]  /*0b90*/  UMOV UR11, 0x80000020 ;  /* 0x80000020000b7882 */ /* 0x000fc40000000000 */
[----:B------:R-:W-:Y:S02]  /*0ba0*/  IMAD R6, R11, R5, R10 ;  /* 0x000000050b067224 */ /* 0x000fe400078e020a */
[----:B------:R-:W-:-:S03]  /*0bb0*/  IMAD.HI.U32 R5, R4, R12, RZ ;  /* 0x0000000c04057227 */ /* 0x000fc600078e00ff */
[----:B------:R-:W-:Y:S01]  /*0bc0*/  ISETP.GT.U32.AND P1, PT, R11, R6, PT ;  /* 0x000000060b00720c */ /* 0x000fe20003f24070 */
[----:B------:R-:W-:-:S04]  /*0bd0*/  IMAD.HI.U32 R7, R4, R13, RZ ;  /* 0x0000000d04077227 */ /* 0x000fc800078e00ff */
[----:B------:R-:W-:-:S04]  /*0be0*/  IMAD.HI.U32 R4, R4, R15, RZ ;  /* 0x0000000f04047227 */ /* 0x000fc800078e00ff */
[----:B------:R-:W-:Y:S02]  /*0bf0*/  IMAD.MOV R5, RZ, RZ, -R5 ;  /* 0x000000ffff057224 */ /* 0x000fe400078e0a05 */
[----:B------:R-:W-:-:S04]  /*0c00*/  IMAD.HI.U32 R10, R9, R18, RZ ;  /* 0x00000012090a7227 */ /* 0x000fc800078e00ff */
[----:B------:R-:W-:Y:S02]  /*0c10*/  IMAD.MOV R14, RZ, RZ, -R7 ;  /* 0x000000ffff0e7224 */ /* 0x000fe400078e0a07 */
[----:B------:R-:W-:Y:S02]  /*0c20*/  IMAD.MOV R16, RZ, RZ, -R4 ;  /* 0x000000ffff107224 */ /* 0x000fe400078e0a04 */
[C---:B------:R-:W-:Y:S01]  /*0c30*/  IMAD R4, R11.reuse, R5, R12 ;  /* 0x000000050b047224 */ /* 0x040fe200078e020c */
[----:B------:R-:W-:Y:S01]  /*0c40*/  SHF.R.S32.HI R5, RZ, 0x1f, R8 ;  /* 0x0000001fff057819 */ /* 0x000fe20000011408 */
[----:B------:R-:W-:Y:S02]  /*0c50*/  IMAD.MOV R10, RZ, RZ, -R10 ;  /* 0x000000ffff0a7224 */ /* 0x000fe400078e0a0a */
[C---:B------:R-:W-:Y:S01]  /*0c60*/  IMAD R7, R11.reuse, R14, R13 ;  /* 0x0000000e0b077224 */ /* 0x040fe200078e020d */
[----:B------:R-:W-:Y:S01]  /*0c70*/  ISETP.GT.U32.AND P2, PT, R11, R4, PT ;  /* 0x000000040b00720c */ /* 0x000fe20003f44070 */
[----:B------:R-:W-:Y:S01]  /*0c80*/  IMAD R10, R17, R10, R18 ;  /* 0x0000000a110a7224 */ /* 0x000fe200078e0212 */
[----:B------:R-:W-:Y:S01]  /*0c90*/  SHF.R.U32.HI R13, RZ, 0x5, R92 ;  /* 0x00000005ff0d7819 */ /* 0x000fe2000001165c */
[----:B------:R-:W-:Y:S01]  /*0ca0*/  IMAD.HI.U32 R9, R9, R20, RZ ;  /* 0x0000001409097227 */ /* 0x000fe200078e00ff */
[----:B------:R-:W-:-:S02]  /*0cb0*/  ISETP.GT.U32.AND P3, PT, R11, R7, PT ;  /* 0x000000070b00720c */ /* 0x000fc40003f64070 */
[----:B------:R-:W-:Y:S01]  /*0cc0*/  ISETP.GT.U32.AND P5, PT, R17, R10, PT ;  /* 0x0000000a1100720c */ /* 0x000fe20003fa4070 */
[----:B------:R-:W-:Y:S01]  /*0cd0*/  IMAD.MOV R19, RZ, RZ, -R9 ;  /* 0x000000ffff137224 */ /* 0x000fe200078e0a09 */
[----:B------:R-:W-:Y:S01]  /*0ce0*/  R2UR UR13, R13 ;  /* 0x000000000d0d72ca */ /* 0x000fe200000e0000 */
[----:B------:R-:W-:Y:S01]  /*0cf0*/  IMAD R9, R11, R16, R15 ;  /* 0x000000100b097224 */ /* 0x000fe200078e020f */
[----:B------:R-:W0:Y:S01]  /*0d00*/  LDC R13, c[0x0][0x23c] ;  /* 0x00008f00ff0d7b82 */ /* 0x000e220000000800 */
[----:B------:R-:W-:Y:S01]  /*0d10*/  IMAD R12, R17, R19, R20 ;  /* 0x00000013110c7224 */ /* 0x000fe200078e0214 */
[----:B------:R-:W-:Y:S01]  /*0d20*/  LEA.HI R5, R5, R8, RZ, 0x5 ;  /* 0x0000000805057211 */ /* 0x000fe200078f28ff */
[--C-:B------:R-:W-:Y:S01]  /*0d30*/  @!P1 IMAD.IADD R6, R6, 0x1, -R11.reuse ;  /* 0x0000000106069824 */ /* 0x100fe200078e0a0b */
[----:B------:R-:W-:Y:S01]  /*0d40*/  ISETP.GT.U32.AND P4, PT, R11, R9, PT ;  /* 0x000000090b00720c */ /* 0x000fe20003f84070 */
[--C-:B------:R-:W-:Y:S01]  /*0d50*/  @!P2 IMAD.IADD R4, R4, 0x1, -R11.reuse ;  /* 0x000000010404a824 */ /* 0x100fe200078e0a0b */
[----:B------:R-:W-:Y:S01]  /*0d60*/  ISETP.GT.U32.AND P0, PT, R17, R12, PT ;  /* 0x0000000c1100720c */ /* 0x000fe20003f04070 */
[----:B------:R-:W-:Y:S01]  /*0d70*/  @!P3 IMAD.IADD R7, R7, 0x1, -R11 ;  /* 0x000000010707b824 */ /* 0x000fe200078e0a0b */
[C---:B------:R-:W-:Y:S01]  /*0d80*/  ISETP.GT.U32.AND P2, PT, R11.reuse, R6, PT ;  /* 0x000000060b00720c */ /* 0x040fe20003f44070 */
[----:B------:R-:W-:Y:S01]  /*0d90*/  @!P5 IMAD.IADD R10, R10, 0x1, -R17 ;  /* 0x000000010a0ad824 */ /* 0x000fe200078e0a11 */
[----:B------:R-:W-:Y:S01]  /*0da0*/  ISETP.GT.U32.AND P6, PT, R11, R4, PT ;  /* 0x000000040b00720c */ /* 0x000fe20003fc4070 */
[----:B------:R-:W-:Y:S01]  /*0db0*/  IMAD R171, R95, 0x14, RZ ;  /* 0x000000145fab7824 */ /* 0x000fe200078e02ff */
[----:B------:R-:W-:Y:S01]  /*0dc0*/  ISETP.GT.U32.AND P5, PT, R11, R7, PT ;  /* 0x000000070b00720c */ /* 0x000fe20003fa4070 */
[----:B------:R-:W-:-:S02]  /*0dd0*/  IMAD R167, R95, 0x13, RZ ;  /* 0x000000135fa77824 */ /* 0x000fc400078e02ff */
[----:B------:R-:W-:Y:S02]  /*0de0*/  IMAD R163, R95, 0x12, RZ ;  /* 0x000000125fa37824 */ /* 0x000fe400078e02ff */
[----:B------:R-:W-:Y:S01]  /*0df0*/  @!P4 IMAD.IADD R9, R9, 0x1, -R11 ;  /* 0x000000010909c824 */ /* 0x000fe200078e0a0b */
[----:B------:R-:W-:Y:S01]  /*0e00*/  ISETP.GT.U32.AND P4, PT, R17, R10, PT ;  /* 0x0000000a1100720c */ /* 0x000fe20003f84070 */
[----:B------:R-:W-:Y:S01]  /*0e10*/  @!P0 IMAD.IADD R12, R12, 0x1, -R17 ;  /* 0x000000010c0c8824 */ /* 0x000fe200078e0a11 */
[----:B------:R-:W-:Y:S01]  /*0e20*/  ISETP.GE.AND P0, PT, R21, RZ, PT ;  /* 0x000000ff1500720c */ /* 0x000fe20003f06270 */
[--C-:B------:R-:W-:Y:S01]  /*0e30*/  @!P2 IMAD.IADD R6, R6, 0x1, -R11.reuse ;  /* 0x000000010606a824 */ /* 0x100fe200078e0a0b */
[----:B------:R-:W-:Y:S01]  /*0e40*/  ISETP.GT.U32.AND P1, PT, R11, R9, PT ;  /* 0x000000090b00720c */ /* 0x000fe20003f24070 */
[--C-:B------:R-:W-:Y:S01]  /*0e50*/  @!P6 IMAD.IADD R4, R4, 0x1, -R11.reuse ;  /* 0x000000010404e824 */ /* 0x100fe200078e0a0b */
[----:B------:R-:W-:Y:S01]  /*0e60*/  ISETP.GE.AND P2, PT, R0, RZ, PT ;  /* 0x000000ff0000720c */ /* 0x000fe20003f46270 */
[----:B------:R-:W-:Y:S01]  /*0e70*/  @!P5 IMAD.IADD R7, R7, 0x1, -R11 ;  /* 0x000000010707d824 */ /* 0x000fe200078e0a0b */
[----:B------:R-:W-:Y:S01]  /*0e80*/  ISETP.GE.AND P6, PT, R22, RZ, PT ;  /* 0x000000ff1600720c */ /* 0x000fe20003fc6270 */
[----:B------:R-:W-:Y:S01]  /*0e90*/  IMAD R159, R95, 0x11, RZ ;  /* 0x000000115f9f7824 */ /* 0x000fe200078e02ff */
[----:B------:R-:W-:Y:S01]  /*0ea0*/  ISETP.GE.AND P5, PT, R23, RZ, PT ;  /* 0x000000ff1700720c */ /* 0x000fe20003fa6270 */
[----:B------:R-:W-:Y:S01]  /*0eb0*/  IMAD.SHL.U32 R155, R95, 0x10, RZ ;  /* 0x000000105f9b7824 */ /* 0x000fe200078e00ff */
[----:B------:R-:W-:Y:S01]  /*0ec0*/  ISETP.GT.U32.AND P3, PT, R17, R12, PT ;  /* 0x0000000c1100720c */ /* 0x000fe20003f64070 */
[----:B------:R-:W-:Y:S01]  /*0ed0*/  @!P4 IMAD.IADD R10, R10, 0x1, -R17 ;  /* 0x000000010a0ac824 */ /* 0x000fe200078e0a11 */
[----:B------:R-:W-:Y:S01]  /*0ee0*/  LOP3.LUT R0, R92, 0x1f, RZ, 0xc0, !PT ;  /* 0x0000001f5c007812 */ /* 0x000fe200078ec0ff */
[----:B------:R-:W-:Y:S01]  /*0ef0*/  IMAD R151, R95, 0xf, RZ ;  /* 0x0000000f5f977824 */ /* 0x000fe200078e02ff */
[----:B------:R-:W-:Y:S01]  /*0f00*/  ISETP.GE.AND P4, PT, R93, RZ, PT ;  /* 0x000000ff5d00720c */ /* 0x000fe20003f86270 */
[----:B------:R-:W-:Y:S01]  /*0f10*/  @!P1 IMAD.IADD R9, R9, 0x1, -R11 ;  /* 0x0000000109099824 */ /* 0x000fe200078e0a0b */
[----:B------:R-:W-:Y:S01]  /*0f20*/  ISETP.NE.AND P1, PT, R3, RZ, PT ;  /* 0x000000ff0300720c */ /* 0x000fe20003f25270 */
[----:B------:R-:W-:Y:S01]  /*0f30*/  @!P2 IMAD.MOV R6, RZ, RZ, -R6 ;  /* 0x000000ffff06a224 */ /* 0x000fe200078e0a06 */
[----:B------:R-:W-:Y:S01]  /*0f40*/  LOP3.LUT R3, RZ, R3, RZ, 0x33, !PT ;  /* 0x00000003ff037212 */ /* 0x000fe200078e33ff */
[----:B0-----:R-:W-:Y:S01]  /*0f50*/  IMAD R0, R0, R13, RZ ;  /* 0x0000000d00007224 */ /* 0x001fe200078e02ff */
[----:B------:R-:W-:Y:S01]  /*0f60*/  ISETP.NE.AND P2, PT, R2, RZ, PT ;  /* 0x000000ff0200720c */ /* 0x000fe20003f45270 */
[----:B------:R-:W-:Y:S01]  /*0f70*/  @!P6 IMAD.MOV R4, RZ, RZ, -R4 ;  /* 0x000000ffff04e224 */ /* 0x000fe200078e0a04 */
[C---:B------:R-:W-:Y:S01]  /*0f80*/  SEL R6, R3.reuse, R6, !P1 ;  /* 0x0000000603067207 */ /* 0x040fe20004800000 */
[----:B------:R-:W-:Y:S01]  /*0f90*/  @!P5 IMAD.MOV R7, RZ, RZ, -R7 ;  /* 0x000000ffff07d224 */ /* 0x000fe200078e0a07 */
[----:B------:R-:W-:Y:S01]  /*0fa0*/  LOP3.LUT R11, RZ, R2, RZ, 0x33, !PT ;  /* 0x00000002ff0b7212 */ /* 0x000fe200078e33ff */
[----:B------:R-:W-:Y:S01]  /*0fb0*/  @!P3 IMAD.IADD R12, R12, 0x1, -R17 ;  /* 0x000000010c0cb824 */ /* 0x000fe200078e0a11 */
[----:B------:R-:W-:Y:S01]  /*0fc0*/  ISETP.GE.AND P3, PT, R94, RZ, PT ;  /* 0x000000ff5e00720c */ /* 0x000fe20003f66270 */
[----:B------:R-:W-:Y:S01]  /*0fd0*/  @!P0 IMAD.MOV R9, RZ, RZ, -R9 ;  /* 0x000000ffff098224 */ /* 0x000fe200078e0a09 */
[----:B------:R-:W-:Y:S01]  /*0fe0*/  LEA R248, P0, R0, UR4, 0x1 ;  /* 0x0000000400f87c11 */ /* 0x000fe2000f8008ff */
[----:B------:R-:W-:Y:S01]  /*0ff0*/  IMAD R6, R6, UR8, RZ ;  /* 0x0000000806067c24 */ /* 0x000fe2000f8e02ff */
[C---:B------:R-:W-:Y:S01]  /*1000*/  SEL R4, R3.reuse, R4, !P1 ;  /* 0x0000000403047207 */ /* 0x040fe20004800000 */
[----:B------:R-:W-:Y:S01]  /*1010*/  @!P4 IMAD.MOV R12, RZ, RZ, -R12 ;  /* 0x000000ffff0cc224 */ /* 0x000fe200078e0a0c */
[C---:B------:R-:W-:Y:S01]  /*1020*/  SEL R7, R3.reuse, R7, !P1 ;  /* 0x0000000703077207 */ /* 0x040fe20004800000 */
[----:B------:R-:W-:Y:S01]  /*1030*/  UIADD3 UR4, UR12, 0x8000, URZ ;  /* 0x000080000c047890 */ /* 0x000fe2000fffe03f */
[----:B------:R-:W-:Y:S01]  /*1040*/  SEL R3, R3, R9, !P1 ;  /* 0x0000000903037207 */ /* 0x000fe20004800000 */
[----:B------:R0:W-:Y:S01]  /*1050*/  STL [R1+0x2c], R6 ;  /* 0x00002c0601007387 */ /* 0x0001e20000100800 */
[----:B------:R-:W-:Y:S01]  /*1060*/  LEA.HI.X.SX32 R246, R0, UR5, 0x1, P0 ;  /* 0x0000000500f67c11 */ /* 0x000fe200080f0eff */
[----:B------:R-:W-:Y:S01]  /*1070*/  USHF.R.U32.HI UR4, URZ, 0x4, UR4 ;  /* 0x000000043f047899 */ /* 0x000fe20008011604 */
[----:B------:R-:W-:Y:S01]  /*1080*/  SHF.R.S32.HI R0, RZ, 0x5, R5 ;  /* 0x00000005ff007819 */ /* 0x000fe20000011405 */
[----:B------:R-:W-:Y:S01]  /*1090*/  IMAD R5, R4, UR8, RZ ;  /* 0x0000000804057c24 */ /* 0x000fe2000f8e02ff */
[----:B------:R-:W-:Y:S01]  /*10a0*/  UMOV UR5, URZ ;  /* 0x0000003f00057c82 */ /* 0x000fe20008000000 */
[----:B------:R-:W-:Y:S01]  /*10b0*/  IMAD R4, R7, UR8, RZ ;  /* 0x0000000807047c24 */ /* 0x000fe2000f8e02ff */
[----:B------:R-:W-:Y:S01]  /*10c0*/  USGXT.U32 UR4, UR4, 0xe ;  /* 0x0000000e0404789a */ /* 0x000fe20008000000 */
[----:B------:R-:W-:Y:S01]  /*10d0*/  IMAD R3, R3, UR8, RZ ;  /* 0x0000000803037c24 */ /* 0x000fe2000f8e02ff */
[----:B------:R0:W-:Y:S01]  /*10e0*/  STL [R1+0x28], R5 ;  /* 0x0000280501007387 */ /* 0x0001e20000100800 */
[----:B------:R-:W-:Y:S01]  /*10f0*/  @!P3 IMAD.MOV R10, RZ, RZ, -R10 ;  /* 0x000000ffff0ab224 */ /* 0x000fe200078e0a0a */
[----:B------:R-:W-:Y:S01]  /*1100*/  UIADD3.64 UR6, UR4, -UR6, URZ ;  /* 0x8000000604067297 */ /* 0x000fe2000fffe03f */
[C---:B------:R-:W-:Y:S01]  /*1110*/  IMAD R147, R95.reuse, 0xe, RZ ;  /* 0x0000000e5f937824 */ /* 0x040fe200078e02ff */
[----:B------:R0:W-:Y:S01]  /*1120*/  STL [R1+0x24], R4 ;  /* 0x0000240401007387 */ /* 0x0001e20000100800 */
[----:B------:R-:W-:Y:S01]  /*1130*/  IMAD R143, R95, 0xd, RZ ;  /* 0x0000000d5f8f7824 */ /* 0x000fe200078e02ff */
[----:B------:R-:W-:Y:S01]  /*1140*/  SEL R10, R11, R10, !P2 ;  /* 0x0000000a0b0a7207 */ /* 0x000fe20005000000 */
[----:B------:R-:W-:Y:S01]  /*1150*/  IMAD R139, R95, 0xc, RZ ;  /* 0x0000000c5f8b7824 */ /* 0x000fe200078e02ff */
[----:B------:R0:W-:Y:S01]  /*1160*/  STL [R1+0x20], R3 ;  /* 0x0000200301007387 */ /* 0x0001e20000100800 */
[----:B------:R-:W-:Y:S01]  /*1170*/  SEL R11, R11, R12, !P2 ;  /* 0x0000000c0b0b7207 */ /* 0x000fe20005000000 */
[----:B------:R-:W-:-:S02]  /*1180*/  IMAD R135, R95, 0xb, RZ ;  /* 0x0000000b5f877824 */ /* 0x000fc400078e02ff */
[----:B------:R-:W-:Y:S02]  /*1190*/  IMAD R10, R10, UR9, RZ ;  /* 0x000000090a0a7c24 */ /* 0x000fe4000f8e02ff */
[----:B------:R-:W-:Y:S02]  /*11a0*/  IMAD R11, R11, UR9, RZ ;  /* 0x000000090b0b7c24 */ /* 0x000fe4000f8e02ff */
[----:B------:R-:W-:-:S04]  /*11b0*/  IMAD.WIDE R220, R10, 0x2, RZ ;  /* 0x000000020adc7825 */ /* 0x000fc800078e02ff */
[----:B------:R-:W-:-:S04]  /*11c0*/  IMAD.WIDE R222, R11, 0x2, RZ ;  /* 0x000000020bde7825 */ /* 0x000fc800078e02ff */
[C---:B------:R-:W-:Y:S02]  /*11d0*/  IMAD R131, R95.reuse, 0xa, RZ ;  /* 0x0000000a5f837824 */ /* 0x040fe400078e02ff */
[C---:B------:R-:W-:Y:S02]  /*11e0*/  IMAD R127, R95.reuse, 0x9, RZ ;  /* 0x000000095f7f7824 */ /* 0x040fe400078e02ff */
[C---:B------:R-:W-:Y:S02]  /*11f0*/  IMAD.SHL.U32 R123, R95.reuse, 0x8, RZ ;  /* 0x000000085f7b7824 */ /* 0x040fe400078e00ff */
[C---:B------:R-:W-:Y:S02]  /*1200*/  IMAD R119, R95.reuse, 0x7, RZ ;  /* 0x000000075f777824 */ /* 0x040fe400078e02ff */
[C---:B------:R-:W-:Y:S02]  /*1210*/  IMAD R115, R95.reuse, 0x6, RZ ;  /* 0x000000065f737824 */ /* 0x040fe400078e02ff */
[----:B------:R-:W-:-:S02]  /*1220*/  IMAD R111, R95, 0x5, RZ ;  /* 0x000000055f6f7824 */ /* 0x000fc400078e02ff */
[C---:B------:R-:W-:Y:S02]  /*1230*/  IMAD.SHL.U32 R107, R95.reuse, 0x4, RZ ;  /* 0x000000045f6b7824 */ /* 0x040fe400078e00ff */
[C---:B------:R-:W-:Y:S02]  /*1240*/  IMAD R103, R95.reuse, 0x3, RZ ;  /* 0x000000035f677824 */ /* 0x040fe400078e02ff */
[----:B------:R-:W-:Y:S02]  /*1250*/  IMAD.SHL.U32 R99, R95, 0x2, RZ ;  /* 0x000000025f637824 */ /* 0x000fe400078e00ff */
[----:B------:R-:W-:-:S04]  /*1260*/  IMAD.WIDE R216, R215, 0x2, R220 ;  /* 0x00000002d7d87825 */ /* 0x000fc800078e02dc */
        /* <DEDUP_REMOVED lines=30> */
[----:B------:R-:W-:Y:S02]  /*1450*/  IMAD.U32 R92, RZ, RZ, UR16 ;  /* 0x00000010ff5c7e24 */ /* 0x000fe4000f8e00ff */
[----:B------:R-:W-:Y:S02]  /*1460*/  IMAD.U32 R93, RZ, RZ, UR17 ;  /* 0x00000011ff5d7e24 */ /* 0x000fe4000f8e00ff */
        /* <DEDUP_REMOVED lines=31> */
[----:B------:R-:W-:Y:S01]  /*1660*/  IMAD.U32 R2, RZ, RZ, UR10 ;  /* 0x0000000aff027e24 */ /* 0x000fe2000f8e00ff */
[----:B0-----:R-:W-:-:S06]  /*1670*/  UMOV UR10, UR4 ;  /* 0x00000004000a7c82 */ /* 0x001fcc0008000000 */
.L_x_1:
[----:B------:R-:W-:Y:S01]  /*1680*/  ISETP.GT.AND P2, PT, R2, RZ, PT ;  /* 0x000000ff0200720c */ /* 0x000fe20003f44270 */
[----:B------:R-:W-:Y:S01]  /*1690*/  STL [R1+0x30], R0 ;  /* 0x0000300001007387 */ /* 0x000fe20000100800 */
[-C--:B-----5:R-:W-:Y:S02]  /*16a0*/  IADD3 R4, P1, R222, R92.reuse, RZ ;  /* 0x0000005cde047210 */ /* 0x0a0fe40007f3e0ff */
[----:B------:R-:W-:Y:S01]  /*16b0*/  IADD3 R6, P0, R220, R92, RZ ;  /* 0x0000005cdc067210 */ /* 0x000fe20007f1e0ff */
[----:B------:R-:W-:Y:S01]  /*16c0*/  STL [R1+0x38], R222 ;  /* 0x000038de01007387 */ /* 0x000fe20000100800 */
[----:B------:R-:W-:Y:S01]  /*16d0*/  PRMT R8, RZ, 0x7610, R8 ;  /* 0x00007610ff087816 */ /* 0x000fe20000000008 */
[--C-:B------:R-:W-:Y:S01]  /*16e0*/  IMAD.X R5, R223, 0x1, R93.reuse, P1 ;  /* 0x00000001df057824 */ /* 0x100fe200008e065d */
[----:B------:R-:W-:Y:S01]  /*16f0*/  PRMT R10, RZ, 0x7610, R10 ;  /* 0x00007610ff0a7816 */ /* 0x000fe2000000000a */
[----:B------:R-:W-:Y:S01]  /*1700*/  IMAD.X R7, R221, 0x1, R93, P0 ;  /* 0x00000001dd077824 */ /* 0x000fe200000e065d */
[----:B------:R-:W-:Y:S01]  /*1710*/  STL [R1+0x34], R223 ;  /* 0x000034df01007387 */ /* 0x000fe20000100800 */
[----:B------:R-:W-:-:S03]  /*1720*/  ISETP.GT.AND P3, PT, R2, 0x1, PT ;  /* 0x000000010200780c */ /* 0x000fc60003f64270 */
[----:B------:R0:W2:Y:S04]  /*1730*/  @P2 LDG.E.U16 R8, desc[UR14][R4.64] ;  /* 0x0000000e04082981 */ /* 0x0000a8000c1e1500 */
[----:B------:R1:W3:Y:S04]  /*1740*/  @P2 LDG.E.U16 R10, desc[UR14][R6.64] ;  /* 0x0000000e060a2981 */ /* 0x0002e8000c1e1500 */
[----:B------:R-:W-:Y:S04]  /*1750*/  STL [R1+0x40], R220 ;  /* 0x000040dc01007387 */ /* 0x000fe80000100800 */
[----:B------:R-:W-:Y:S01]  /*1760*/  STL [R1+0x3c], R221 ;  /* 0x00003cdd01007387 */ /* 0x000fe20000100800 */
[----:B0-----:R-:W-:-:S02]  /*1770*/  PRMT R4, RZ, 0x7610, R4 ;  /* 0x00007610ff047816 */ /* 0x001fc40000000004 */
[----:B------:R-:W-:Y:S02]  /*1780*/  ISETP.GT.AND P2, PT, R2, 0x2, PT ;  /* 0x000000020200780c */ /* 0x000fe40003f44270 */
[----:B------:R-:W-:Y:S02]  /*1790*/  PRMT R5, RZ, 0x7610, R5 ;  /* 0x00007610ff057816 */ /* 0x000fe40000000005 */
[----:B-1----:R-:W-:Y:S01]  /*17a0*/  PRMT R6, RZ, 0x7610, R6 ;  /* 0x00007610ff067816 */ /* 0x002fe20000000006 */
[----:B--2---:R0:W-:Y:S04]  /*17b0*/  STL [R1+0x10], R8 ;  /* 0x0000100801007387 */ /* 0x0041e80000100800 */
[----:B---3--:R1:W-:Y:S01]  /*17c0*/  STL [R1+0xc], R10 ;  /* 0x00000c0a01007387 */ /* 0x0083e20000100800 */
[----:B0-----:R-:W-:-:S02]  /*17d0*/  IADD3 R8, P1, R94, R92, RZ ;  /* 0x0000005c5e087210 */ /* 0x001fc40007f3e0ff */
[----:B-1----:R-:W-:-:S03]  /*17e0*/  IADD3 R10, P0, R96, R92, RZ ;  /* 0x0000005c600a7210 */ /* 0x002fc60007f1e0ff */
[--C-:B------:R-:W-:Y:S01]  /*17f0*/  IMAD.X R9, R95, 0x1, R93.reuse, P1 ;  /* 0x000000015f097824 */ /* 0x100fe200008e065d */
[----:B------:R-:W-:Y:S01]  /*1800*/  IADD3 R12, P1, R98, R92, RZ ;  /* 0x0000005c620c7210 */ /* 0x000fe20007f3e0ff */
[----:B------:R-:W-:-:S03]  /*1810*/  IMAD.X R11, R97, 0x1, R93, P0 ;  /* 0x00000001610b7824 */ /* 0x000fc600000e065d */
[----:B------:R-:W2:Y:S01]  /*1820*/  @P3 LDG.E.U16 R5, desc[UR14][R8.64] ;  /* 0x0000000e08053981 */ /* 0x000ea2000c1e1500 */
[----:B------:R-:W-:-:S03]  /*1830*/  IMAD.X R13, R99, 0x1, R93, P1 ;  /* 0x00000001630d7824 */ /* 0x000fc600008e065d */
[----:B------:R-:W3:Y:S04]  /*1840*/  @P3 LDG.E.U16 R4, desc[UR14][R10.64] ;  /* 0x0000000e0a043981 */ /* 0x000ee8000c1e1500 */
[----:B------:R-:W4:Y:S04]  /*1850*/  @P2 LDG.E.U16 R6, desc[UR14][R12.64] ;  /* 0x0000000e0c062981 */ /* 0x000f28000c1e1500 */
[----:B------:R0:W-:Y:S04]  /*1860*/  STL [R1+0x48], R94 ;  /* 0x0000485e01007387 */ /* 0x0001e80000100800 */
[----:B------:R-:W-:Y:S04]  /*1870*/  STL [R1+0x44], R95 ;  /* 0x0000445f01007387 */ /* 0x000fe80000100800 */
[----:B------:R1:W-:Y:S04]  /*1880*/  STL [R1+0x50], R96 ;  /* 0x0000506001007387 */ /* 0x0003e80000100800 */
[----:B------:R1:W-:Y:S01]  /*1890*/  STL [R1+0x4c], R97 ;  /* 0x00004c6101007387 */ /* 0x0003e20000100800 */
[----:B------:R-:W-:-:S02]  /*18a0*/  ISETP.GT.AND P3, PT, R2, 0x3, PT ;  /* 0x000000030200780c */ /* 0x000fc40003f64270 */
[----:B0-----:R-:W-:Y:S02]  /*18b0*/  PRMT R94, RZ, 0x7610, R94 ;  /* 0x00007610ff5e7816 */ /* 0x001fe4000000005e */
[----:B-1----:R-:W-:Y:S02]  /*18c0*/  PRMT R96, RZ, 0x7610, R96 ;  /* 0x00007610ff607816 */ /* 0x002fe40000000060 */
[----:B------:R-:W-:Y:S02]  /*18d0*/  PRMT R97, RZ, 0x7610, R97 ;  /* 0x00007610ff617816 */ /* 0x000fe40000000061 */
[----:B------:R-:W-:Y:S02]  /*18e0*/  PRMT R95, RZ, 0x7610, R95 ;  /* 0x00007610ff5f7816 */ /* 0x000fe4000000005f */
[----:B------:R-:W-:Y:S02]  /*18f0*/  PRMT R220, RZ, 0x7610, R220 ;  /* 0x00007610ffdc7816 */ /* 0x000fe400000000dc */
[----:B------:R-:W-:-:S02]  /*1900*/  PRMT R221, RZ, 0x7610, R221 ;  /* 0x00007610ffdd7816 */ /* 0x000fc400000000dd */
[----:B------:R-:W-:Y:S02]  /*1910*/  PRMT R222, RZ, 0x7610, R222 ;  /* 0x00007610ffde7816 */ /* 0x000fe400000000de */
[----:B------:R-:W-:Y:S02]  /*1920*/  PRMT R223, RZ, 0x7610, R223 ;  /* 0x00007610ffdf7816 */ /* 0x000fe400000000df */
        /* <DEDUP_REMOVED lines=19> */
[----:B------:R-:W-:Y:S01]  /*1a60*/  PRMT R20, RZ, 0x7610, R20 ;  /* 0x00007610ff147816 */ /* 0x000fe20000000014 */
[--C-:B------:R-:W-:Y:S02]  /*1a70*/  IMAD.IADD R90, R176, 0x1, R92.reuse ;  /* 0x00000001b05a7824 */ /* 0x100fe400078e025c */
[----:B------:R-:W-:Y:S01]  /*1a80*/  IMAD.IADD R218, R178, 0x1, R92 ;  /* 0x00000001b2da7824 */ /* 0x000fe200078e025c */
[----:B------:R-:W-:-:S02]  /*1a90*/  IADD3 R224, P4, R186, R92, RZ ;  /* 0x0000005cbae07210 */ /* 0x000fc40007f9e0ff */
[----:B------:R-:W-:-:S03]  /*1aa0*/  PRMT R3, RZ, 0x7610, R3 ;  /* 0x00007610ff037816 */ /* 0x000fc60000000003 */
[----:B------:R-:W-:Y:S01]  /*1ab0*/  IMAD.X R225, R187, 0x1, R93, P4 ;  /* 0x00000001bbe17824 */ /* 0x000fe200020e065d */
[----:B---3--:R0:W-:Y:S04]  /*1ac0*/  STL [R1+0x4], R4 ;  /* 0x0000040401007387 */ /* 0x0081e80000100800 */
[----:B--2---:R1:W-:Y:S04]  /*1ad0*/  STL [R1+0x8], R5 ;  /* 0x0000080501007387 */ /* 0x0043e80000100800 */
[----:B------:R2:W-:Y:S01]  /*1ae0*/  STL [R1+0x58], R98 ;  /* 0x0000586201007387 */ /* 0x0005e20000100800 */
[----:B0-----:R-:W-:-:S03]  /*1af0*/  IADD3 R4, P0, R100, R92, RZ ;  /* 0x0000005c64047210 */ /* 0x001fc60007f1e0ff */
[----:B------:R-:W-:Y:S02]  /*1b00*/  STL [R1+0x54], R99 ;  /* 0x0000546301007387 */ /* 0x000fe40000100800 */
[----:B-1----:R-:W-:Y:S02]  /*1b10*/  IMAD.X R5, R101, 0x1, R93, P0 ;  /* 0x0000000165057824 */ /* 0x002fe400000e065d */
[----:B------:R-:W-:Y:S01]  /*1b20*/  STL [R1+0x60], R100 ;  /* 0x0000606401007387 */ /* 0x000fe20000100800 */
[----:B--2---:R-:W-:-:S03]  /*1b30*/  PRMT R98, RZ, 0x7610, R98 ;  /* 0x00007610ff627816 */ /* 0x004fc60000000062 */
[----:B------:R0:W-:Y:S01]  /*1b40*/  STL [R1+0x5c], R101 ;  /* 0x00005c6501007387 */ /* 0x0001e20000100800 */
[----:B------:R-:W-:-:S03]  /*1b50*/  IADD3 R14, P0, R104, R92, RZ ;  /* 0x0000005c680e7210 */ /* 0x000fc60007f1e0ff */
[----:B------:R-:W2:Y:S01]  /*1b60*/  @P2 LDG.E.U16 R98, desc[UR14][R4.64] ;  /* 0x0000000e04622981 */ /* 0x000ea2000c1e1500 */
[----:B------:R-:W-:-:S03]  /*1b70*/  ISETP.GT.AND P2, PT, R2, 0x4, PT ;  /* 0x000000040200780c */ /* 0x000fc60003f44270 */
[----:B0-----:R-:W3:Y:S04]  /*1b80*/  LDL.LU R101, [R1+0x10] ;  /* 0x0000100001657983 */ /* 0x001ee80000300800 */
[----:B----4-:R0:W-:Y:S01]  /*1b90*/  STL [R1], R6 ;  /* 0x0000000601007387 */ /* 0x0101e20000100800 */
[----:B------:R-:W-:Y:S01]  /*1ba0*/  IMAD.X R15, R105, 0x1, R93, P0 ;  /* 0x00000001690f7824 */ /* 0x000fe200000e065d */
[-C--:B------:R-:W-:Y:S02]  /*1bb0*/  IADD3 R12, P0, R108, R92.reuse, RZ ;  /* 0x0000005c6c0c7210 */ /* 0x080fe40007f1e0ff */
[----:B------:R-:W-:Y:S02]  /*1bc0*/  PRMT R99, RZ, 0x7610, R99 ;  /* 0x00007610ff637816 */ /* 0x000fe40000000063 */
[----:B------:R-:W4:Y:S01]  /*1bd0*/  @P3 LDG.E.U16 R96, desc[UR14][R14.64] ;  /* 0x0000000e0e603981 */ /* 0x000f22000c1e1500 */
[----:B0-----:R-:W-:-:S05]  /*1be0*/  IADD3 R6, P1, R102, R92, RZ ;  /* 0x0000005c66067210 */ /* 0x001fca0007f3e0ff */
[--C-:B------:R-:W-:Y:S01]  /*1bf0*/  IMAD.X R7, R103, 0x1, R93.reuse, P1 ;  /* 0x0000000167077824 */ /* 0x100fe200008e065d */
[----:B------:R-:W-:Y:S01]  /*1c00*/  IADD3 R16, P1, R106, R92, RZ ;  /* 0x0000005c6a107210 */ /* 0x000fe20007f3e0ff */
[----:B------:R-:W-:-:S03]  /*1c10*/  IMAD.X R13, R109, 0x1, R93, P0 ;  /* 0x000000016d0d7824 */ /* 0x000fc600000e065d */
[----:B------:R0:W4:Y:S01]  /*1c20*/  @P3 LDG.E.U16 R99, desc[UR14][R6.64] ;  /* 0x0000000e06633981 */ /* 0x000122000c1e1500 */
[----:B------:R-:W-:Y:S01]  /*1c30*/  IMAD.X R17, R107, 0x1, R93, P1 ;  /* 0x000000016b117824 */ /* 0x000fe200008e065d */
[----:B------:R-:W-:Y:S02]  /*1c40*/  ISETP.GT.AND P3, PT, R2, 0x5, PT ;  /* 0x000000050200780c */ /* 0x000fe40003f64270 */
[-C--:B------:R-:W-:Y:S01]  /*1c50*/  IADD3 R10, P1, R110, R92.reuse, RZ ;  /* 0x0000005c6e0a7210 */ /* 0x080fe20007f3e0ff */
[----:B------:R-:W4:Y:S01]  /*1c60*/  @P2 LDG.E.U16 R94, desc[UR14][R12.64] ;  /* 0x0000000e0c5e2981 */ /* 0x000f22000c1e1500 */
[----:B------:R-:W-:-:S03]  /*1c70*/  IADD3 R8, P0, R112, R92, RZ ;  /* 0x0000005c70087210 */ /* 0x000fc60007f1e0ff */
[----:B------:R-:W4:Y:S01]  /*1c80*/  @P2 LDG.E.U16 R97, desc[UR14][R16.64] ;  /* 0x0000000e10612981 */ /* 0x000f22000c1e1500 */
[----:B------:R-:W-:Y:S01]  /*1c90*/  ISETP.GT.AND P2, PT, R2, 0x6, PT ;  /* 0x000000060200780c */ /* 0x000fe20003f44270 */
[--C-:B------:R-:W-:Y:S01]  /*1ca0*/  IMAD.X R11, R111, 0x1, R93.reuse, P1 ;  /* 0x000000016f0b7824 */ /* 0x100fe200008e065d */
[-C--:B0-----:R-:W-:Y:S01]  /*1cb0*/  IADD3 R6, P1, R114, R92.reuse, RZ ;  /* 0x0000005c72067210 */ /* 0x081fe20007f3e0ff */
[--C-:B------:R-:W-:Y:S01]  /*1cc0*/  IMAD.X R9, R113, 0x1, R93.reuse, P0 ;  /* 0x0000000171097824 */ /* 0x100fe200000e065d */
[----:B------:R-:W-:Y:S02]  /*1cd0*/  IADD3 R4, P0, R116, R92, RZ ;  /* 0x0000005c74047210 */ /* 0x000fe40007f1e0ff */
[----:B------:R-:W4:Y:S01]  /*1ce0*/  @P3 LDG.E.U16 R95, desc[UR14][R10.64] ;  /* 0x0000000e0a5f3981 */ /* 0x000f22000c1e1500 */
[--C-:B------:R-:W-:Y:S02]  /*1cf0*/  IMAD.X R7, R115, 0x1, R93.reuse, P1 ;  /* 0x0000000173077824 */ /* 0x100fe400008e065d */
[----:B------:R-:W-:Y:S01]  /*1d00*/  IMAD.X R5, R117, 0x1, R93, P0 ;  /* 0x0000000175057824 */ /* 0x000fe200000e065d */
[----:B------:R-:W4:Y:S01]  /*1d10*/  @P3 LDG.E.U16 R220, desc[UR14][R8.64] ;  /* 0x0000000e08dc3981 */ /* 0x000f22000c1e1500 */
[----:B------:R-:W-:-:S03]  /*1d20*/  ISETP.GT.AND P3, PT, R2, 0x7, PT ;  /* 0x000000070200780c */ /* 0x000fc60003f64270 */
[----:B------:R0:W4:Y:S04]  /*1d30*/  @P2 LDG.E.U16 R221, desc[UR14][R6.64] ;  /* 0x0000000e06dd2981 */ /* 0x000128000c1e1500 */
[----:B------:R1:W4:Y:S01]  /*1d40*/  @P2 LDG.E.U16 R222, desc[UR14][R4.64] ;  /* 0x0000000e04de2981 */ /* 0x000322000c1e1500 */
[-C--:B0-----:R-:W-:Y:S02]  /*1d50*/  IADD3 R6, P1, R118, R92.reuse, RZ ;  /* 0x0000005c76067210 */ /* 0x081fe40007f3e0ff */
[----:B-1----:R-:W-:-:S03]  /*1d60*/  IADD3 R4, P0, R120, R92, RZ ;  /* 0x0000005c78047210 */ /* 0x002fc60007f1e0ff */
[--C-:B------:R-:W-:Y:S01]  /*1d70*/  IMAD.X R7, R119, 0x1, R93.reuse, P1 ;  /* 0x0000000177077824 */ /* 0x100fe200008e065d */
[----:B------:R-:W-:Y:S01]  /*1d80*/  ISETP.GT.AND P2, PT, R2, 0x8, PT ;  /* 0x000000080200780c */ /* 0x000fe20003f44270 */
[----:B------:R-:W-:-:S03]  /*1d90*/  IMAD.X R5, R121, 0x1, R93, P0 ;  /* 0x0000000179057824 */ /* 0x000fc600000e065d */
[----:B------:R0:W4:Y:S04]  /*1da0*/  @P3 LDG.E.U16 R223, desc[UR14][R6.64] ;  /* 0x0000000e06df3981 */ /* 0x000128000c1e1500 */
[----:B------:R1:W4:Y:S01]  /*1db0*/  @P3 LDG.E.U16 R0, desc[UR14][R4.64] ;  /* 0x0000000e04003981 */ /* 0x000322000c1e1500 */
[-C--:B0-----:R-:W-:Y:S02]  /*1dc0*/  IADD3 R6, P1, R122, R92.reuse, RZ ;  /* 0x0000005c7a067210 */ /* 0x081fe40007f3e0ff */
[----:B-1----:R-:W-:-:S03]  /*1dd0*/  IADD3 R4, P0, R124, R92, RZ ;  /* 0x0000005c7c047210 */ /* 0x002fc60007f1e0ff */
[--C-:B------:R-:W-:Y:S01]  /*1de0*/  IMAD.X R7, R123, 0x1, R93.reuse, P1 ;  /* 0x000000017b077824 */ /* 0x100fe200008e065d */
[----:B------:R-:W-:Y:S01]  /*1df0*/  ISETP.GT.AND P3, PT, R2, 0x9, PT ;  /* 0x000000090200780c */ /* 0x000fe20003f64270 */
[----:B------:R-:W-:-:S03]  /*1e00*/  IMAD.X R5, R125, 0x1, R93, P0 ;  /* 0x000000017d057824 */ /* 0x000fc600000e065d */
[----:B------:R0:W2:Y:S04]  /*1e10*/  @P2 LDG.E.U16 R251, desc[UR14][R6.64] ;  /* 0x0000000e06fb2981 */ /* 0x0000a8000c1e1500 */
        /* <DEDUP_REMOVED lines=39> */
[----:B------:R-:W-:Y:S02]  /*2090*/  PRMT R14, RZ, 0x7610, R14 ;  /* 0x00007610ff0e7816 */ /* 0x000fe4000000000e */
[----:B------:R-:W-:Y:S01]  /*20a0*/  ISETP.GT.AND P3, PT, R2, 0xf, PT ;  /* 0x0000000f0200780c */ /* 0x000fe20003f64270 */
[----:B------:R-:W-:Y:S01]  /*20b0*/  IMAD.X R5, R149, 0x1, R93, P0 ;  /* 0x0000000195057824 */ /* 0x000fe200000e065d */
[----:B------:R0:W4:Y:S01]  /*20c0*/  @P2 LDG.E.U16 R227, desc[UR14][R6.64] ;  /* 0x0000000e06e32981 */ /* 0x000122000c1e1500 */
[----:B------:R-:W-:-:S03]  /*20d0*/  PRMT R10, RZ, 0x7610, R10 ;  /* 0x00007610ff0a7816 */ /* 0x000fc6000000000a */
[----:B------:R1:W4:Y:S01]  /*20e0*/  @P2 LDG.E.U16 R14, desc[UR14][R4.64] ;  /* 0x0000000e040e2981 */ /* 0x000322000c1e1500 */
[-C--:B0-----:R-:W-:Y:S02]  /*20f0*/  IADD3 R6, P1, R150, R92.reuse, RZ ;  /* 0x0000005c96067210 */ /* 0x081fe40007f3e0ff */
[----:B-1----:R-:W-:-:S03]  /*2100*/  IADD3 R4, P0, R152, R92, RZ ;  /* 0x0000005c98047210 */ /* 0x002fc60007f1e0ff */
[----:B------:R-:W-:Y:S01]  /*2110*/  IMAD.X R7, R151, 0x1, R93, P1 ;  /* 0x0000000197077824 */ /* 0x000fe200008e065d */
[----:B------:R-:W-:Y:S02]  /*2120*/  PRMT R9, RZ, 0x7610, R9 ;  /* 0x00007610ff097816 */ /* 0x000fe40000000009 */
[----:B------:R-:W-:Y:S01]  /*2130*/  ISETP.GT.AND P2, PT, R2, 0x10, PT ;  /* 0x000000100200780c */ /* 0x000fe20003f44270 */
[----:B------:R-:W-:Y:S01]  /*2140*/  IMAD.X R5, R153, 0x1, R93, P0 ;  /* 0x0000000199057824 */ /* 0x000fe200000e065d */
[----:B------:R0:W4:Y:S01]  /*2150*/  @P3 LDG.E.U16 R10, desc[UR14][R6.64] ;  /* 0x0000000e060a3981 */ /* 0x000122000c1e1500 */
[----:B------:R-:W-:-:S03]  /*2160*/  IADD3 RZ, P0, R156, R92, RZ ;  /* 0x0000005c9cff7210 */ /* 0x000fc60007f1e0ff */
[----:B------:R1:W4:Y:S01]  /*2170*/  @P3 LDG.E.U16 R9, desc[UR14][R4.64] ;  /* 0x0000000e04093981 */ /* 0x000322000c1e1500 */
[----:B------:R-:W-:Y:S02]  /*2180*/  ISETP.GT.AND P3, PT, R2, 0x11, PT ;  /* 0x000000110200780c */ /* 0x000fe40003f64270 */
[-C--:B0-----:R-:W-:Y:S01]  /*2190*/  IADD3 R6, P1, R154, R92.reuse, RZ ;  /* 0x0000005c9a067210 */ /* 0x081fe20007f3e0ff */
[----:B------:R-:W-:Y:S02]  /*21a0*/  IMAD.IADD R12, R156, 0x1, R92 ;  /* 0x000000019c0c7824 */ /* 0x000fe400078e025c */
[--C-:B------:R-:W-:Y:S01]  /*21b0*/  IMAD.X R13, R157, 0x1, R93.reuse, P0 ;  /* 0x000000019d0d7824 */ /* 0x100fe200000e065d */
[----:B-1----:R-:W-:Y:S01]  /*21c0*/  PRMT R4, RZ, 0x7610, R4 ;  /* 0x00007610ff047816 */ /* 0x002fe20000000004 */
[----:B------:R-:W-:Y:S01]  /*21d0*/  IMAD.X R7, R155, 0x1, R93, P1 ;  /* 0x000000019b077824 */ /* 0x000fe200008e065d */
[----:B------:R-:W-:Y:S02]  /*21e0*/  PRMT R5, RZ, 0x7610, R5 ;  /* 0x00007610ff057816 */ /* 0x000fe40000000005 */
[----:B------:R-:W-:-:S02]  /*21f0*/  IADD3 RZ, P1, R158, R92, RZ ;  /* 0x0000005c9eff7210 */ /* 0x000fc40007f3e0ff */
[----:B------:R-:W-:Y:S01]  /*2200*/  IADD3 RZ, P0, R160, R92, RZ ;  /* 0x0000005ca0ff7210 */ /* 0x000fe20007f1e0ff */
[----:B------:R0:W4:Y:S01]  /*2210*/  @P2 LDG.E.U16 R4, desc[UR14][R6.64] ;  /* 0x0000000e06042981 */ /* 0x000122000c1e1500 */
[----:B------:R-:W-:-:S03]  /*2220*/  PRMT R17, RZ, 0x7610, R17 ;  /* 0x00007610ff117816 */ /* 0x000fc60000000011 */
[----:B------:R1:W4:Y:S01]  /*2230*/  @P2 LDG.E.U16 R5, desc[UR14][R12.64] ;  /* 0x0000000e0c052981 */ /* 0x000322000c1e1500 */
[----:B------:R-:W-:Y:S01]  /*2240*/  ISETP.GT.AND P2, PT, R2, 0x12, PT ;  /* 0x000000120200780c */ /* 0x000fe20003f44270 */
[--C-:B0-----:R-:W-:Y:S02]  /*2250*/  IMAD.IADD R6, R158, 0x1, R92.reuse ;  /* 0x000000019e067824 */ /* 0x101fe400078e025c */
[--C-:B------:R-:W-:Y:S02]  /*2260*/  IMAD.X R7, R159, 0x1, R93.reuse, P1 ;  /* 0x000000019f077824 */ /* 0x100fe400008e065d */
[----:B-1----:R-:W-:Y:S02]  /*2270*/  IMAD.IADD R12, R160, 0x1, R92 ;  /* 0x00000001a00c7824 */ /* 0x002fe400078e025c */
[----:B------:R-:W-:Y:S01]  /*2280*/  IMAD.X R13, R161, 0x1, R93, P0 ;  /* 0x00000001a10d7824 */ /* 0x000fe200000e065d */
[-C--:B------:R-:W-:Y:S01]  /*2290*/  IADD3 RZ, P1, R162, R92.reuse, RZ ;  /* 0x0000005ca2ff7210 */ /* 0x080fe20007f3e0ff */
[----:B------:R0:W4:Y:S01]  /*22a0*/  @P3 LDG.E.U16 R17, desc[UR14][R6.64] ;  /* 0x0000000e06113981 */ /* 0x000122000c1e1500 */
[----:B------:R-:W-:-:S03]  /*22b0*/  IADD3 RZ, P0, R164, R92, RZ ;  /* 0x0000005ca4ff7210 */ /* 0x000fc60007f1e0ff */
[----:B------:R1:W4:Y:S01]  /*22c0*/  @P3 LDG.E.U16 R19, desc[UR14][R12.64] ;  /* 0x0000000e0c133981 */ /* 0x000322000c1e1500 */
[----:B------:R-:W-:Y:S01]  /*22d0*/  ISETP.GT.AND P3, PT, R2, 0x13, PT ;  /* 0x000000130200780c */ /* 0x000fe20003f64270 */
[--C-:B0-----:R-:W-:Y:S02]  /*22e0*/  IMAD.IADD R6, R162, 0x1, R92.reuse ;  /* 0x00000001a2067824 */ /* 0x101fe400078e025c */
[--C-:B------:R-:W-:Y:S01]  /*22f0*/  IMAD.X R7, R163, 0x1, R93.reuse, P1 ;  /* 0x00000001a3077824 */ /* 0x100fe200008e065d */
[-C--:B------:R-:W-:Y:S01]  /*2300*/  IADD3 RZ, P1, R166, R92.reuse, RZ ;  /* 0x0000005ca6ff7210 */ /* 0x080fe20007f3e0ff */
[--C-:B-1----:R-:W-:Y:S02]  /*2310*/  IMAD.IADD R12, R164, 0x1, R92.reuse ;  /* 0x00000001a40c7824 */ /* 0x102fe400078e025c */
[----:B------:R-:W-:Y:S01]  /*2320*/  IMAD.X R13, R165, 0x1, R93, P0 ;  /* 0x00000001a50d7824 */ /* 0x000fe200000e065d */
[----:B------:R-:W-:Y:S01]  /*2330*/  IADD3 RZ, P0, R168, R92, RZ ;  /* 0x0000005ca8ff7210 */ /* 0x000fe20007f1e0ff */
[----:B------:R0:W4:Y:S04]  /*2340*/  @P2 LDG.E.U16 R22, desc[UR14][R6.64] ;  /* 0x0000000e06162981 */ /* 0x000128000c1e1500 */
[----:B------:R1:W4:Y:S01]  /*2350*/  @P2 LDG.E.U16 R89, desc[UR14][R12.64] ;  /* 0x0000000e0c592981 */ /* 0x000322000c1e1500 */
[----:B------:R-:W-:Y:S01]  /*2360*/  ISETP.GT.AND P2, PT, R2, 0x14, PT ;  /* 0x000000140200780c */ /* 0x000fe20003f44270 */
[----:B0-----:R-:W-:-:S02]  /*2370*/  IMAD.IADD R6, R166, 0x1, R92 ;  /* 0x00000001a6067824 */ /* 0x001fc400078e025c */
[--C-:B------:R-:W-:Y:S02]  /*2380*/  IMAD.X R7, R167, 0x1, R93.reuse, P1 ;  /* 0x00000001a7077824 */ /* 0x100fe400008e065d */
[----:B-1----:R-:W-:Y:S02]  /*2390*/  IMAD.IADD R12, R168, 0x1, R92 ;  /* 0x00000001a80c7824 */ /* 0x002fe400078e025c */
[----:B------:R-:W-:Y:S01]  /*23a0*/  IMAD.X R13, R169, 0x1, R93, P0 ;  /* 0x00000001a90d7824 */ /* 0x000fe200000e065d */
[-C--:B------:R-:W-:Y:S01]  /*23b0*/  IADD3 RZ, P1, R170, R92.reuse, RZ ;  /* 0x0000005caaff7210 */ /* 0x080fe20007f3e0ff */
[----:B------:R0:W4:Y:S01]  /*23c0*/  @P3 LDG.E.U16 R18, desc[UR14][R6.64] ;  /* 0x0000000e06123981 */ /* 0x000122000c1e1500 */
[----:B------:R-:W-:-:S03]  /*23d0*/  IADD3 RZ, P0, R172, R92, RZ ;  /* 0x0000005cacff7210 */ /* 0x000fc60007f1e0ff */
[----:B------:R1:W4:Y:S01]  /*23e0*/  @P3 LDG.E.U16 R23, desc[UR14][R12.64] ;  /* 0x0000000e0c173981 */ /* 0x000322000c1e1500 */
[----:B------:R-:W-:Y:S02]  /*23f0*/  ISETP.GT.AND P3, PT, R2, 0x15, PT ;  /* 0x000000150200780c */ /* 0x000fe40003f64270 */
[----:B------:R-:W-:Y:S01]  /*2400*/  PRMT R15, RZ, 0x7610, R15 ;  /* 0x00007610ff0f7816 */ /* 0x000fe2000000000f */
[--C-:B0-----:R-:W-:Y:S02]  /*2410*/  IMAD.IADD R6, R170, 0x1, R92.reuse ;  /* 0x00000001aa067824 */ /* 0x101fe400078e025c */
[--C-:B------:R-:W-:Y:S01]  /*2420*/  IMAD.X R7, R171, 0x1, R93.reuse, P1 ;  /* 0x00000001ab077824 */ /* 0x100fe200008e065d */
[----:B------:R-:W-:Y:S01]  /*2430*/  IADD3 RZ, P1, R176, R92, RZ ;  /* 0x0000005cb0ff7210 */ /* 0x000fe20007f3e0ff */
[----:B-1----:R-:W-:Y:S02]  /*2440*/  IMAD.IADD R12, R172, 0x1, R92 ;  /* 0x00000001ac0c7824 */ /* 0x002fe400078e025c */
[--C-:B------:R-:W-:Y:S01]  /*2450*/  IMAD.X R13, R173, 0x1, R93.reuse, P0 ;  /* 0x00000001ad0d7824 */ /* 0x100fe200000e065d */
[----:B------:R-:W-:Y:S01]  /*2460*/  ISETP.GT.AND P0, PT, R2, 0x16, PT ;  /* 0x000000160200780c */ /* 0x000fe20003f04270 */
[----:B------:R0:W4:Y:S01]  /*2470*/  @P2 LDG.E.U16 R15, desc[UR14][R6.64] ;  /* 0x0000000e060f2981 */ /* 0x000122000c1e1500 */
[----:B------:R-:W-:Y:S01]  /*2480*/  PRMT R16, RZ, 0x7610, R16 ;  /* 0x00007610ff107816 */ /* 0x000fe20000000010 */
[----:B------:R-:W-:-:S02]  /*2490*/  IMAD.X R91, R177, 0x1, R93, P1 ;  /* 0x00000001b15b7824 */ /* 0x000fc400008e065d */
[----:B------:R1:W4:Y:S01]  /*24a0*/  @P2 LDG.E.U16 R20, desc[UR14][R12.64] ;  /* 0x0000000e0c142981 */ /* 0x000322000c1e1500 */
[-C--:B------:R-:W-:Y:S02]  /*24b0*/  IADD3 RZ, P2, R174, R92.reuse, RZ ;  /* 0x0000005caeff7210 */ /* 0x080fe40007f5e0ff */
[----:B------:R-:W-:Y:S01]  /*24c0*/  IADD3 RZ, P1, R178, R92, RZ ;  /* 0x0000005cb2ff7210 */ /* 0x000fe20007f3e0ff */
[----:B------:R3:W4:Y:S02]  /*24d0*/  @P3 LDG.E.U16 R16, desc[UR14][R90.64] ;  /* 0x0000000e5a103981 */ /* 0x000724000c1e1500 */
[--C-:B0-----:R-:W-:Y:S02]  /*24e0*/  IMAD.X R7, R175, 0x1, R93.reuse, P2 ;  /* 0x00000001af077824 */ /* 0x101fe400010e065d */
[----:B------:R-:W-:Y:S01]  /*24f0*/  IMAD.X R219, R179, 0x1, R93, P1 ;  /* 0x00000001b3db7824 */ /* 0x000fe200008e065d */
[----:B-1----:R-:W-:Y:S01]  /*2500*/  PRMT R13, RZ, 0x7610, R13 ;  /* 0x00007610ff0d7816 */ /* 0x002fe2000000000d */
[----:B------:R-:W-:Y:S01]  /*2510*/  IMAD.IADD R6, R174, 0x1, R92 ;  /* 0x00000001ae067824 */ /* 0x000fe200078e025c */
[----:B------:R-:W-:-:S02]  /*2520*/  PRMT R12, RZ, 0x7610, R12 ;  /* 0x00007610ff0c7816 */ /* 0x000fc4000000000c */
[-C--:B---3--:R-:W-:Y:S02]  /*2530*/  IADD3 R90, P2, R180, R92.reuse, RZ ;  /* 0x0000005cb45a7210 */ /* 0x088fe40007f5e0ff */
[----:B------:R-:W-:Y:S01]  /*2540*/  ISETP.GT.AND P1, PT, R2, 0x17, PT ;  /* 0x000000170200780c */ /* 0x000fe20003f24270 */
[----:B------:R0:W3:Y:S02]  /*2550*/  @P0 LDG.E.U16 R13, desc[UR14][R218.64] ;  /* 0x0000000eda0d0981 */ /* 0x0000e4000c1e1500 */
[----:B------:R-:W-:Y:S02]  /*2560*/  IMAD.X R91, R181, 0x1, R93, P2 ;  /* 0x00000001b55b7824 */ /* 0x000fe400010e065d */
[----:B------:R1:W3:Y:S01]  /*2570*/  @P3 LDG.E.U16 R12, desc[UR14][R6.64] ;  /* 0x0000000e060c3981 */ /* 0x0002e2000c1e1500 */
[----:B------:R-:W-:Y:S02]  /*2580*/  PRMT R8, RZ, 0x7610, R8 ;  /* 0x00007610ff087816 */ /* 0x000fe40000000008 */
[----:B0-----:R-:W-:-:S02]  /*2590*/  IADD3 R218, P2, R182, R92, RZ ;  /* 0x0000005cb6da7210 */ /* 0x001fc40007f5e0ff */
[----:B-1----:R-:W-:-:S03]  /*25a0*/  PRMT R6, RZ, 0x7610, R6 ;  /* 0x00007610ff067816 */ /* 0x002fc60000000006 */
[----:B------:R-:W-:Y:S01]  /*25b0*/  IMAD.X R219, R183, 0x1, R93, P2 ;  /* 0x00000001b7db7824 */ /* 0x000fe200010e065d */
[----:B------:R-:W-:Y:S02]  /*25c0*/  ISETP.GT.AND P2, PT, R2, 0x18, PT ;  /* 0x000000180200780c */ /* 0x000fe40003f44270 */
[----:B------:R0:W3:Y:S01]  /*25d0*/  @P0 LDG.E.U16 R6, desc[UR14][R90.64] ;  /* 0x0000000e5a060981 */ /* 0x0000e2000c1e1500 */
[----:B------:R-:W-:-:S03]  /*25e0*/  PRMT R7, RZ, 0x7610, R7 ;  /* 0x00007610ff077816 */ /* 0x000fc60000000007 */
[----:B------:R1:W3:Y:S01]  /*25f0*/  @P1 LDG.E.U16 R8, desc[UR14][R218.64] ;  /* 0x0000000eda081981 */ /* 0x0002e2000c1e1500 */
[----:B------:R-:W-:-:S06]  /*2600*/  PRMT R11, RZ, 0x7610, R11 ;  /* 0x00007610ff0b7816 */ /* 0x000fcc000000000b */
[----:B------:R-:W3:Y:S01]  /*2610*/  @P2 LDG.E.U16 R3, desc[UR14][R224.64] ;  /* 0x0000000ee0032981 */ /* 0x000ee2000c1e1500 */
[-C--:B0-----:R-:W-:Y:S02]  /*2620*/  IADD3 R90, P0, R184, R92.reuse, RZ ;  /* 0x0000005cb85a7210 */ /* 0x081fe40007f1e0ff */
[----:B-1----:R-:W-:-:S03]  /*2630*/  IADD3 R218, P3, R188, R92, RZ ;  /* 0x0000005cbcda7210 */ /* 0x002fc60007f7e0ff */
[--C-:B------:R-:W-:Y:S02]  /*2640*/  IMAD.X R91, R185, 0x1, R93.reuse, P0 ;  /* 0x00000001b95b7824 */ /* 0x100fe400000e065d */
[----:B------:R-:W-:-:S03]  /*2650*/  IMAD.X R219, R189, 0x1, R93, P3 ;  /* 0x00000001bddb7824 */ /* 0x000fc600018e065d */
[----:B------:R0:W3:Y:S04]  /*2660*/  @P1 LDG.E.U16 R7, desc[UR14][R90.64] ;  /* 0x0000000e5a071981 */ /* 0x0000e8000c1e1500 */
[----:B------:R1:W3:Y:S01]  /*2670*/  @P2 LDG.E.U16 R11, desc[UR14][R218.64] ;  /* 0x0000000eda0b2981 */ /* 0x0002e2000c1e1500 */
[-C--:B0-----:R-:W-:Y:S02]  /*2680*/  IADD3 R90, P1, R190, R92.reuse, RZ ;  /* 0x0000005cbe5a7210 */ /* 0x081fe40007f3e0ff */
[----:B-1----:R-:W-:-:S03]  /*2690*/  IADD3 R218, P2, R192, R92, RZ ;  /* 0x0000005cc0da7210 */ /* 0x002fc60007f5e0ff */
[--C-:B------:R-:W-:Y:S01]  /*26a0*/  IMAD.X R91, R191, 0x1, R93.reuse, P1 ;  /* 0x00000001bf5b7824 */ /* 0x100fe200008e065d */
[----:B------:R-:W-:Y:S01]  /*26b0*/  ISETP.GT.AND P1, PT, R2, 0x1a, PT ;  /* 0x0000001a0200780c */ /* 0x000fe20003f24270 */
[----:B------:R-:W-:Y:S01]  /*26c0*/  IMAD.X R219, R193, 0x1, R93, P2 ;  /* 0x00000001c1db7824 */ /* 0x000fe200010e065d */
[----:B------:R-:W-:Y:S02]  /*26d0*/  IADD3 R224, P2, R194, R92, RZ ;  /* 0x0000005cc2e07210 */ /* 0x000fe40007f5e0ff */
[----:B------:R-:W-:-:S03]  /*26e0*/  PRMT R88, RZ, 0x7610, R88 ;  /* 0x00007610ff587816 */ /* 0x000fc60000000058 */
[----:B------:R-:W-:-:S06]  /*26f0*/  IMAD.X R225, R195, 0x1, R93, P2 ;  /* 0x00000001c3e17824 */ /* 0x000fcc00010e065d */
[----:B------:R-:W3:Y:S04]  /*2700*/  @P1 LDG.E.U16 R88, desc[UR14][R224.64] ;  /* 0x0000000ee0581981 */ /* 0x000ee8000c1e1500 */
[----:B------:R-:W2:Y:S01]  /*2710*/  LDL R225, [R1+0x20] ;  /* 0x0000200001e17983 */ /* 0x000ea20000100800 */
[----:B------:R-:W-:Y:S02]  /*2720*/  ISETP.GT.AND P0, PT, R2, 0x19, PT ;  /* 0x000000190200780c */ /* 0x000fe40003f04270 */
[----:B------:R-:W-:-:S11]  /*2730*/  PRMT R21, RZ, 0x7610, R21 ;  /* 0x00007610ff157816 */ /* 0x000fd60000000015 */
[----:B------:R0:W3:Y:S02]  /*2740*/  @P0 LDG.E.U16 R21, desc[UR14][R90.64] ;  /* 0x0000000e5a150981 */ /* 0x0000e4000c1e1500 */
[----:B0-----:R-:W-:-:S06]  /*2750*/  PRMT R90, RZ, 0x7610, R90 ;  /* 0x00007610ff5a7816 */ /* 0x001fcc000000005a */
[----:B------:R0:W3:Y:S01]  /*2760*/  @P0 LDG.E.U16 R90, desc[UR14][R218.64] ;  /* 0x0000000eda5a0981 */ /* 0x0000e2000c1e1500 */
[----:B------:R-:W-:Y:S02]  /*2770*/  PRMT R91, RZ, 0x7610, R91 ;  /* 0x00007610ff5b7816 */ /* 0x000fe4000000005b */
[----:B0-----:R-:W-:-:S05]  /*2780*/  IADD3 R218, P0, R196, R92, RZ ;  /* 0x0000005cc4da7210 */ /* 0x001fca0007f1e0ff */
[----:B------:R-:W-:Y:S01]  /*2790*/  IMAD.X R219, R197, 0x1, R93, P0 ;  /* 0x00000001c5db7824 */ /* 0x000fe200000e065d */
[----:B------:R-:W-:-:S04]  /*27a0*/  ISETP.GT.AND P0, PT, R2, 0x1b, PT ;  /* 0x0000001b0200780c */ /* 0x000fc80003f04270 */
[----:B------:R0:W3:Y:S01]  /*27b0*/  @P1 LDG.E.U16 R91, desc[UR14][R218.64] ;  /* 0x0000000eda5b1981 */ /* 0x0000e2000c1e1500 */
[----:B------:R-:W-:Y:S02]  /*27c0*/  PRMT R226, RZ, 0x7610, R226 ;  /* 0x00007610ffe27816 */ /* 0x000fe400000000e2 */
[----:B0-----:R-:W-:-:S05]  /*27d0*/  IADD3 R218, P1, R198, R92, RZ ;  /* 0x0000005cc6da7210 */ /* 0x001fca0007f3e0ff */
[----:B------:R-:W-:-:S05]  /*27e0*/  IMAD.X R219, R199, 0x1, R93, P1 ;  /* 0x00000001c7db7824 */ /* 0x000fca00008e065d */
[----:B------:R0:W3:Y:S01]  /*27f0*/  @P0 LDG.E.U16 R226, desc[UR14][R218.64] ;  /* 0x0000000edae20981 */ /* 0x0000e2000c1e1500 */
[----:B------:R-:W-:Y:S02]  /*2800*/  PRMT R228, RZ, 0x7610, R228 ;  /* 0x00007610ffe47816 */ /* 0x000fe400000000e4 */
[----:B0-----:R-:W-:-:S05]  /*2810*/  IADD3 R218, P1, R200, R92, RZ ;  /* 0x0000005cc8da7210 */ /* 0x001fca0007f3e0ff */
[----:B------:R-:W-:-:S05]  /*2820*/  IMAD.X R219, R201, 0x1, R93, P1 ;  /* 0x00000001c9db7824 */ /* 0x000fca00008e065d */
[----:B------:R0:W3:Y:S01]  /*2830*/  @P0 LDG.E.U16 R228, desc[UR14][R218.64] ;  /* 0x0000000edae40981 */ /* 0x0000e2000c1e1500 */
[----:B------:R-:W-:Y:S02]  /*2840*/  ISETP.GT.AND P0, PT, R2, 0x1c, PT ;  /* 0x0000001c0200780c */ /* 0x000fe40003f04270 */
        /* <DEDUP_REMOVED lines=18> */
[----:B------:R-:W-:Y:S01]  /*2970*/  PRMT R238, RZ, 0x7610, R238 ;  /* 0x00007610ffee7816 */ /* 0x000fe200000000ee */
[----:B------:R-:W1:Y:S01]  /*2980*/  S2R R100, SR_TID.X ;  /* 0x0000000000647919 */ /* 0x000e620000002100 */
        /* <DEDUP_REMOVED lines=13> */
[----:B-1----:R-:W-:-:S04]  /*2a60*/  LOP3.LUT R218, R100, 0x1f, RZ, 0xc0, !PT ;  /* 0x0000001f64da7812 */ /* 0x002fc800078ec0ff */
[----:B------:R-:W-:Y:S02]  /*2a70*/  ISETP.GE.AND P1, PT, R218, R2, PT ;  /* 0x00000002da00720c */ /* 0x000fe40003f26270 */
[----:B------:R-:W-:-:S05]  /*2a80*/  IADD3 R218, P2, R216, R92, RZ ;  /* 0x0000005cd8da7210 */ /* 0x000fca0007f5e0ff */
[----:B------:R-:W-:-:S05]  /*2a90*/  IMAD.X R219, R217, 0x1, R93, P2 ;  /* 0x00000001d9db7824 */ /* 0x000fca00010e065d */
[----:B------:R0:W3:Y:S02]  /*2aa0*/  @P0 LDG.E.U16 R244, desc[UR14][R218.64] ;  /* 0x0000000edaf40981 */ /* 0x0000e4000c1e1500 */
[----:B0-----:R-:W-:Y:S02]  /*2ab0*/  IMAD.MOV.U32 R218, RZ, RZ, R248 ;  /* 0x000000ffffda7224 */ /* 0x001fe400078e00f8 */
[--C-:B------:R-:W-:Y:S01]  /*2ac0*/  IMAD.MOV.U32 R219, RZ, RZ, R246.reuse ;  /* 0x000000ffffdb7224 */ /* 0x100fe200078e00f6 */
[----:B------:R-:W-:Y:S01]  /*2ad0*/  PRMT R246, RZ, 0x7610, R246 ;  /* 0x00007610fff67816 */ /* 0x000fe200000000f6 */
[----:B--2---:R-:W-:Y:S01]  /*2ae0*/  IMAD.WIDE R224, R225, 0x2, R218 ;  /* 0x00000002e1e07825 */ /* 0x004fe200078e02da */
[----:B------:R-:W-:Y:S06]  /*2af0*/  BAR.SYNC.DEFER_BLOCKING 0x0 ;  /* 0x0000000000007b1d */ /* 0x000fec0000010000 */
[----:B------:R0:W2:Y:S04]  /*2b00*/  @!P1 LDG.E.U16 R246, desc[UR14][R224.64] ;  /* 0x0000000ee0f69981 */ /* 0x0000a8000c1e1500 */
[----:B------:R-:W0:Y:S01]  /*2b10*/  LDL R225, [R1+0x24] ;  /* 0x0000240001e17983 */ /* 0x000e220000100800 */
[----:B------:R-:W-:Y:S01]  /*2b20*/  PRMT R248, RZ, 0x7610, R248 ;  /* 0x00007610fff87816 */ /* 0x000fe200000000f8 */
[----:B0-----:R-:W-:-:S05]  /*2b30*/  IMAD.WIDE R224, R225, 0x2, R218 ;  /* 0x00000002e1e07825 */ /* 0x001fca00078e02da */
        /* <DEDUP_REMOVED lines=8> */
[----:B------:R0:W2:Y:S02]  /*2bc0*/  @!P1 LDG.E.U16 R252, desc[UR14][R224.64] ;  /* 0x0000000ee0fc9981 */ /* 0x0000a4000c1e1500 */
[C---:B0-----:R-:W-:Y:S01]  /*2bd0*/  IMAD.SHL.U32 R224, R100.reuse, 0x2, RZ ;  /* 0x0000000264e07824 */ /* 0x041fe200078e00ff */
[----:B------:R-:W-:Y:S01]  /*2be0*/  LOP3.LUT R100, R100, 0xc0, RZ, 0xc0, !PT ;  /* 0x000000c064647812 */ /* 0x000fe200078ec0ff */
[----:B------:R-:W2:Y:S03]  /*2bf0*/  LDL.LU R225, [R1+0xc] ;  /* 0x00000c0001e17983 */ /* 0x000ea60000300800 */
[----:B------:R-:W-:-:S05]  /*2c00*/  LOP3.LUT R224, R224, 0x7e, RZ, 0xc0, !PT ;  /* 0x0000007ee0e07812 */ /* 0x000fca00078ec0ff */
[----:B------:R-:W-:Y:S02]  /*2c10*/  IMAD R224, R100, 0x40, R224 ;  /* 0x0000004064e07824 */ /* 0x000fe400078e02e0 */
[----:B------:R0:W5:Y:S04]  /*2c20*/  LDL.LU R100, [R1+0x60] ;  /* 0x0000600001647983 */ /* 0x0001680000300800 */
[----:B------:R1:W-:Y:S04]  /*2c30*/  STS.U16 [R224+UR12], R101 ;  /* 0x00000065e0007988 */ /* 0x0003e8000800040c */
[----:B------:R3:W-:Y:S04]  /*2c40*/  STS.U16 [R224+UR12+0x400], R251 ;  /* 0x000400fbe0007988 */ /* 0x0007e8000800040c */
[----:B----4-:R4:W-:Y:S04]  /*2c50*/  STS.U16 [R224+UR12+0x4400], R249 ;  /* 0x004400f9e0007988 */ /* 0x0109e8000800040c */
[----:B-1----:R0:W5:Y:S04]  /*2c60*/  LDL.LU R101, [R1+0x5c] ;  /* 0x00005c0001657983 */ /* 0x0021680000300800 */
[----:B---3--:R-:W3:Y:S04]  /*2c70*/  LDL.LU R251, [R1] ;  /* 0x0000000001fb7983 */ /* 0x008ee80000300800 */
[----:B----4-:R-:W4:Y:S04]  /*2c80*/  LDL.LU R249, [R1+0x4] ;  /* 0x0000040001f97983 */ /* 0x010f280000300800 */
[----:B------:R1:W-:Y:S04]  /*2c90*/  STS.U16 [R224+UR12+0x800], R4 ;  /* 0x00080004e0007988 */ /* 0x0003e8000800040c */
[----:B-1----:R-:W3:Y:S04]  /*2ca0*/  LDL.LU R4, [R1+0x8] ;  /* 0x0000080001047983 */ /* 0x002ee80000300800 */
[----:B------:R1:W-:Y:S04]  /*2cb0*/  STS.U16 [R224+UR12+0x4800], R5 ;  /* 0x00480005e0007988 */ /* 0x0003e8000800040c */
[----:B------:R-:W-:Y:S04]  /*2cc0*/  STS.U16 [R224+UR12+0xc00], R3 ;  /* 0x000c0003e0007988 */ /* 0x000fe8000800040c */
[----:B------:R0:W-:Y:S01]  /*2cd0*/  STS.U16 [R224+UR12+0x4c00], R11 ;  /* 0x004c000be0007988 */ /* 0x0001e2000800040c */
[----:B-1----:R-:W-:-:S02]  /*2ce0*/  LOP3.LUT R5, R224, 0x20, RZ, 0x3c, !PT ;  /* 0x00000020e0057812 */ /* 0x002fc400078e3cff */
[----:B0-----:R-:W-:Y:S01]  /*2cf0*/  LOP3.LUT R11, R224, 0x40, RZ, 0x3c, !PT ;  /* 0x00000040e00b7812 */ /* 0x001fe200078e3cff */
[----:B------:R-:W-:-:S04]  /*2d00*/  USHF.L.U32 UR4, UR13, 0x6, URZ ;  /* 0x000000060d047899 */ /* 0x000fc8000800063f */
[----:B------:R-:W-:-:S04]  /*2d10*/  ULOP3.LUT UR4, UR4, 0x100, URZ, 0xc0, !UPT ;  /* 0x0000010004047892 */ /* 0x000fc8000f8ec03f */
[----:B------:R-:W-:-:S04]  /*2d20*/  ULEA.HI UR4, UR12, UR4, URZ, 0x1c ;  /* 0x000000040c047291 */ /* 0x000fc8000f8fe03f */
[----:B------:R-:W-:Y:S01]  /*2d30*/  ULOP3.LUT UR8, UR4, 0x3fff, URZ, 0xc0, !UPT ;  /* 0x00003fff04087892 */ /* 0x000fe2000f8ec03f */
[----:B------:R-:W-:Y:S02]  /*2d40*/  UMOV UR9, 0x40000040 ;  /* 0x4000004000097882 */ /* 0x000fe40000000000 */
[----:B------:R-:W-:Y:S01]  /*2d50*/  UMOV UR4, URZ ;  /* 0x0000003f00047c82 */ /* 0x000fe20008000000 */
[----:B--2---:R0:W-:Y:S02]  /*2d60*/  STS.U16 [R224+UR12+0x4000], R225 ;  /* 0x004000e1e0007988 */ /* 0x0041e4000800040c */
[----:B0-----:R-:W-:-:S05]  /*2d70*/  LOP3.LUT R225, R224, 0x10, RZ, 0x3c, !PT ;  /* 0x00000010e0e17812 */ /* 0x001fca00078e3cff */
[----:B---3--:R0:W-:Y:S02]  /*2d80*/  STS.U16 [R225+UR12+0x80], R4 ;  /* 0x00008004e1007988 */ /* 0x0081e4000800040c */
[----:B0-----:R-:W0:Y:S02]  /*2d90*/  S2R R4, SR_TID.X ;  /* 0x0000000000047919 */ /* 0x001e240000002100 */
[----:B----4-:R0:W-:Y:S04]  /*2da0*/  STS.U16 [R225+UR12+0x4080], R249 ;  /* 0x004080f9e1007988 */ /* 0x0101e8000800040c */
[----:B------:R-:W-:Y:S04]  /*2db0*/  STS.U16 [R225+UR12+0x480], R247 ;  /* 0x000480f7e1007988 */ /* 0x000fe8000800040c */
[----:B------:R-:W-:Y:S04]  /*2dc0*/  STS.U16 [R225+UR12+0x4480], R245 ;  /* 0x004480f5e1007988 */ /* 0x000fe8000800040c */
[----:B------:R1:W-:Y:S01]  /*2dd0*/  STS.U16 [R225+UR12+0x880], R17 ;  /* 0x00088011e1007988 */ /* 0x0003e2000800040c */
[----:B0-----:R-:W-:-:S02]  /*2de0*/  LOP3.LUT R249, R4, 0xc0, RZ, 0xc0, !PT ;  /* 0x000000c004f97812 */ /* 0x001fc400078ec0ff */
[----:B------:R-:W-:Y:S02]  /*2df0*/  LOP3.LUT R4, R4, 0xff, RZ, 0xc0, !PT ;  /* 0x000000ff04047812 */ /* 0x000fe400078ec0ff */
[----:B------:R-:W-:-:S03]  /*2e00*/  SHF.R.U32.HI R3, RZ, 0x2, R249 ;  /* 0x00000002ff037819 */ /* 0x000fc600000116f9 */
[----:B------:R-:W-:Y:S01]  /*2e10*/  IMAD.SHL.U32 R4, R4, 0x2, RZ ;  /* 0x0000000204047824 */ /* 0x000fe200078e00ff */
[----:B------:R-:W-:Y:S04]  /*2e20*/  STS.U16 [R225+UR12+0x4880], R19 ;  /* 0x00488013e1007988 */ /* 0x000fe8000800040c */
[----:B------:R-:W-:Y:S02]  /*2e30*/  LOP3.LUT R3, R4, R3, RZ, 0x3c, !PT ;  /* 0x0000000304037212 */ /* 0x000fe400078e3cff */
[C---:B------:R-:W-:Y:S01]  /*2e40*/  LOP3.LUT R4, R224.reuse, 0x30, RZ, 0x3c, !PT ;  /* 0x00000030e0047812 */ /* 0x040fe200078e3cff */
[----:B------:R-:W-:Y:S01]  /*2e50*/  STS.U16 [R225+UR12+0xc80], R21 ;  /* 0x000c8015e1007988 */ /* 0x000fe2000800040c */
[----:B-1----:R-:W-:-:S03]  /*2e60*/  LOP3.LUT R17, R224, 0x60, RZ, 0x3c, !PT ;  /* 0x00000060e0117812 */ /* 0x002fc600078e3cff */
[----:B------:R-:W-:Y:S04]  /*2e70*/  STS.U16 [R225+UR12+0x4c80], R90 ;  /* 0x004c805ae1007988 */ /* 0x000fe8000800040c */
[----:B------:R-:W-:Y:S04]  /*2e80*/  STS.U16 [R5+UR12+0x100], R251 ;  /* 0x000100fb05007988 */ /* 0x000fe8000800040c */
[----:B------:R-:W-:Y:S04]  /*2e90*/  STS.U16 [R5+UR12+0x4100], R98 ;  /* 0x0041006205007988 */ /* 0x000fe8000800040c */
[----:B------:R-:W-:Y:S04]  /*2ea0*/  STS.U16 [R5+UR12+0x500], R243 ;  /* 0x000500f305007988 */ /* 0x000fe8000800040c */
[----:B------:R-:W-:Y:S04]  /*2eb0*/  STS.U16 [R5+UR12+0x4500], R241 ;  /* 0x004500f105007988 */ /* 0x000fe8000800040c */
[----:B------:R-:W-:Y:S04]  /*2ec0*/  STS.U16 [R5+UR12+0x900], R22 ;  /* 0x0009001605007988 */ /* 0x000fe8000800040c */
[----:B------:R-:W-:Y:S04]  /*2ed0*/  STS.U16 [R5+UR12+0x4900], R89 ;  /* 0x0049005905007988 */ /* 0x000fe8000800040c */
[----:B------:R-:W-:Y:S04]  /*2ee0*/  STS.U16 [R5+UR12+0xd00], R88 ;  /* 0x000d005805007988 */ /* 0x000fe8000800040c */
[----:B------:R0:W-:Y:S04]  /*2ef0*/  STS.U16 [R5+UR12+0x4d00], R91 ;  /* 0x004d005b05007988 */ /* 0x0001e8000800040c */
[----:B------:R-:W-:Y:S04]  /*2f00*/  STS.U16 [R4+UR12+0x180], R99 ;  /* 0x0001806304007988 */ /* 0x000fe8000800040c */
[----:B------:R-:W-:Y:S01]  /*2f10*/  STS.U16 [R4+UR12+0x4180], R96 ;  /* 0x0041806004007988 */ /* 0x000fe2000800040c */
[----:B0-----:R-:W-:-:S03]  /*2f20*/  LOP3.LUT R5, R224, 0x50, RZ, 0x3c, !PT ;  /* 0x00000050e0057812 */ /* 0x001fc600078e3cff */
        /* <DEDUP_REMOVED lines=8> */
[----:B------:R-:W-:Y:S01]  /*2fb0*/  UMOV UR18, UR6 ;  /* 0x0000000600127c82 */ /* 0x000fe20008000000 */
[----:B------:R-:W-:Y:S01]  /*2fc0*/  UMOV UR19, UR7 ;  /* 0x0000000700137c82 */ /* 0x000fe20008000000 */
[----:B0-----:R-:W0:Y:S01]  /*2fd0*/  LDC R4, c[0x0][0x23c] ;  /* 0x00008f00ff047b82 */ /* 0x001e220000000800 */
[----:B------:R-:W-:Y:S04]  /*2fe0*/  STS.U16 [R11+UR12+0x600], R235 ;  /* 0x000600eb0b007988 */ /* 0x000fe8000800040c */
[----:B------:R-:W-:Y:S04]  /*2ff0*/  STS.U16 [R11+UR12+0x4600], R233 ;  /* 0x004600e90b007988 */ /* 0x000fe8000800040c */
[----:B------:R-:W-:Y:S04]  /*3000*/  STS.U16 [R11+UR12+0xa00], R15 ;  /* 0x000a000f0b007988 */ /* 0x000fe8000800040c */
[----:B------:R-:W-:Y:S04]  /*3010*/  STS.U16 [R11+UR12+0x4a00], R20 ;  /* 0x004a00140b007988 */ /* 0x000fe8000800040c */
[----:B------:R-:W-:Y:S04]  /*3020*/  STS.U16 [R11+UR12+0xe00], R230 ;  /* 0x000e00e60b007988 */ /* 0x000fe8000800040c */
[----:B------:R1:W-:Y:S04]  /*3030*/  STS.U16 [R11+UR12+0x4e00], R232 ;  /* 0x004e00e80b007988 */ /* 0x0003e8000800040c */
[----:B------:R2:W-:Y:S04]  /*3040*/  STS.U16 [R5+UR12+0x280], R95 ;  /* 0x0002805f05007988 */ /* 0x0005e8000800040c */
[----:B------:R3:W5:Y:S01]  /*3050*/  LDL.LU R98, [R1+0x58] ;  /* 0x0000580001627983 */ /* 0x0007620000300800 */
[----:B-1----:R-:W-:-:S03]  /*3060*/  LOP3.LUT R11, R224, 0x70, RZ, 0x3c, !PT ;  /* 0x00000070e00b7812 */ /* 0x002fc600078e3cff */
[----:B------:R1:W-:Y:S04]  /*3070*/  STS.U16 [R5+UR12+0x4280], R220 ;  /* 0x004280dc05007988 */ /* 0x0003e8000800040c */
[----:B------:R-:W-:Y:S04]  /*3080*/  STS.U16 [R5+UR12+0x680], R231 ;  /* 0x000680e705007988 */ /* 0x000fe8000800040c */
[----:B------:R-:W-:Y:S04]  /*3090*/  STS.U16 [R5+UR12+0x4680], R229 ;  /* 0x004680e505007988 */ /* 0x000fe8000800040c */
[----:B------:R-:W-:Y:S04]  /*30a0*/  STS.U16 [R5+UR12+0xa80], R12 ;  /* 0x000a800c05007988 */ /* 0x000fe8000800040c */
[----:B------:R-:W-:Y:S04]  /*30b0*/  STS.U16 [R5+UR12+0x4a80], R16 ;  /* 0x004a801005007988 */ /* 0x000fe8000800040c */
[----:B------:R-:W-:Y:S04]  /*30c0*/  STS.U16 [R5+UR12+0xe80], R234 ;  /* 0x000e80ea05007988 */ /* 0x000fe8000800040c */
[----:B------:R-:W-:Y:S04]  /*30d0*/  STS.U16 [R5+UR12+0x4e80], R236 ;  /* 0x004e80ec05007988 */ /* 0x000fe8000800040c */
[----:B------:R4:W-:Y:S04]  /*30e0*/  STS.U16 [R17+UR12+0x300], R221 ;  /* 0x000300dd11007988 */ /* 0x0009e8000800040c */
        /* <DEDUP_REMOVED lines=18> */
[----:B------:R0:W-:Y:S01]  /*3210*/  STS.U16 [R3+UR12+0x8600], R252 ;  /* 0x008600fc03007988 */ /* 0x0001e2000800040c */
[----:B------:R2:W-:Y:S06]  /*3220*/  MEMBAR.ALL.CTA ;  /* 0x0000000000007992 */ /* 0x0005ec0000008000 */
[----:B--2---:R-:W2:Y:S04]  /*3230*/  FENCE.VIEW.ASYNC.S ;  /* 0x00000000000073c6 */ /* 0x004ea80000000000 */
[----:B------:R0:W5:Y:S04]  /*3240*/  LDL.LU R99, [R1+0x54] ;  /* 0x0000540001637983 */ /* 0x0001680000300800 */
[----:B------:R0:W5:Y:S04]  /*3250*/  LDL.LU R96, [R1+0x50] ;  /* 0x0000500001607983 */ /* 0x0001680000300800 */
[----:B------:R0:W5:Y:S04]  /*3260*/  LDL.LU R97, [R1+0x4c] ;  /* 0x00004c0001617983 */ /* 0x0001680000300800 */
[----:B------:R0:W5:Y:S04]  /*3270*/  LDL.LU R94, [R1+0x48] ;  /* 0x00004800015e7983 */ /* 0x0001680000300800 */
[----:B------:R0:W5:Y:S01]  /*3280*/  LDL.LU R95, [R1+0x44] ;  /* 0x00004400015f7983 */ /* 0x0001620000300800 */
[----:B--2---:R-:W-:Y:S06]  /*3290*/  BAR.SYNC.DEFER_BLOCKING 0x0 ;  /* 0x0000000000007b1d */ /* 0x004fec0000010000 */
[----:B-1----:R1:W5:Y:S04]  /*32a0*/  LDL.LU R220, [R1+0x40] ;  /* 0x0000400001dc7983 */ /* 0x0023680000300800 */
[----:B----4-:R1:W5:Y:S04]  /*32b0*/  LDL.LU R221, [R1+0x3c] ;  /* 0x00003c0001dd7983 */ /* 0x0103680000300800 */
[----:B---3--:R1:W5:Y:S04]  /*32c0*/  LDL.LU R222, [R1+0x38] ;  /* 0x0000380001de7983 */ /* 0x0083680000300800 */
[----:B0-----:R1:W5:Y:S04]  /*32d0*/  LDL.LU R223, [R1+0x34] ;  /* 0x0000340001df7983 */ /* 0x0013680000300800 */
[----:B------:R-:W2:Y:S01]  /*32e0*/  LDL.LU R0, [R1+0x30] ;  /* 0x0000300001007983 */ /* 0x000ea20000300800 */
[----:B------:R-:W-:-:S06]  /*32f0*/  WARPGROUP.ARRIVE ;  /* 0x00000000000079c5 */ /* 0x000fcc0000000000 */
[----:B------:R-:W-:Y:S01]  /*3300*/  HGMMA.64x32x16.F32 R72, gdesc[UR8].tnspA, R72 ;  /* 0x20600000084879f0 */ /* 0x000fe20008700848 */
[----:B------:R-:W-:-:S04]  /*3310*/  UIADD3 UR8, UP0, UR8, 0x80, URZ ;  /* 0x0000008008087890 */ /* 0x000fc8000ff1e03f */
[----:B------:R-:W-:-:S03]  /*3320*/  UIADD3.X UR5, UR4, 0x40000040, URZ, UP0, !UPT ;  /* 0x4000004004057890 */ /* 0x000fc600087fe43f */
[----:B------:R-:W-:Y:S02]  /*3330*/  UMOV UR4, UR8 ;  /* 0x0000000800047c82 */ /* 0x000fe40008000000 */
[----:B------:R-:W-:-:S04]  /*3340*/  UIADD3.64 UR8, UR4, 0x180, URZ ;  /* 0x0000018004087897 */ /* 0x000fc8000fffe03f */
[----:B------:R-:W-:Y:S05]  /*3350*/  HGMMA.64x32x16.F32 R72, gdesc[UR4].tnspA, R72 ;  /* 0x20600000044879f0 */ /* 0x000fea0008700848 */
[----:B------:R-:W-:Y:S01]  /*3360*/  HGMMA.64x32x16.F32 R56, gdesc[UR8].tnspA, R56 ;  /* 0x20600000083879f0 */ /* 0x000fe20008700838 */
[----:B------:R-:W-:Y:S02]  /*3370*/  UIADD3.64 UR16, UR4, 0x200, URZ ;  /* 0x0000020004107897 */ /* 0x000fe4000fffe03f */
[----:B------:R-:W-:-:S07]  /*3380*/  UIADD3.64 UR8, UR4, 0x380, URZ ;  /* 0x0000038004087897 */ /* 0x000fce000fffe03f */
[----:B------:R-:W-:Y:S04]  /*3390*/  HGMMA.64x32x16.F32 R56, gdesc[UR16].tnspA, R56 ;  /* 0x20600000103879f0 */ /* 0x000fe80008700838 */
[----:B------:R-:W-:Y:S01]  /*33a0*/  HGMMA.64x32x16.F32 R40, gdesc[UR8].tnspA, R40 ;  /* 0x20600000082879f0 */ /* 0x000fe20008700828 */
[----:B------:R-:W-:Y:S02]  /*33b0*/  UIADD3.64 UR16, UR4, 0x400, URZ ;  /* 0x0000040004107897 */ /* 0x000fe4000fffe03f */
[----:B------:R-:W-:Y:S01]  /*33c0*/  UIADD3.64 UR8, UR4, 0x580, URZ ;  /* 0x0000058004087897 */ /* 0x000fe2000fffe03f */
[----:B------:R-:W-:Y:S01]  /*33d0*/  UMOV UR18, UR6 ;  /* 0x0000000600127c82 */ /* 0x000fe20008000000 */
[----:B------:R-:W-:Y:S01]  /*33e0*/  UMOV UR19, UR7 ;  /* 0x0000000700137c82 */ /* 0x000fe20008000000 */
[----:B------:R-:W-:-:S04]  /*33f0*/  UIADD3.64 UR4, UR4, 0x600, URZ ;  /* 0x0000060004047897 */ /* 0x000fc8000fffe03f */
[----:B------:R-:W-:Y:S04]  /*3400*/  HGMMA.64x32x16.F32 R40, gdesc[UR16].tnspA, R40 ;  /* 0x20600000102879f0 */ /* 0x000fe80008700828 */
[----:B------:R-:W-:Y:S01]  /*3410*/  HGMMA.64x32x16.F32 R24, gdesc[UR8].tnspA, R24 ;  /* 0x20600000081879f0 */ /* 0x000fe20008700818 */
[----:B------:R-:W-:-:S04]  /*3420*/  IMAD.SHL.U32 R4, R4, 0x20, RZ ;  /* 0x0000002004047824 */ /* 0x000fc800078e00ff */
[----:B------:R-:W-:Y:S02]  /*3430*/  IMAD.WIDE R248, R4, 0x2, R218 ;  /* 0x0000000204f87825 */ /* 0x000fe400078e02da */
[----:B------:R-:W0:Y:S01]  /*3440*/  LDC R4, c[0x0][0x238] ;  /* 0x00008e00ff047b82 */ /* 0x000e220000000800 */
[----:B------:R-:W-:Y:S01]  /*3450*/  HGMMA.64x32x16.F32 R24, gdesc[UR4].tnspA, R24, gsb0 ;  /* 0x20600000041879f0 */ /* 0x000fe20008000818 */
[----:B0-----:R-:W-:Y:S02]  /*3460*/  IMAD.SHL.U32 R4, R4, 0x20, RZ ;  /* 0x0000002004047824 */ /* 0x001fe400078e00ff */
[----:B------:R-:W-:Y:S02]  /*3470*/  IMAD.MOV.U32 R246, RZ, RZ, R249 ;  /* 0x000000fffff67224 */ /* 0x000fe400078e00f9 */
[----:B------:R-:W-:-:S04]  /*3480*/  IMAD.WIDE R92, R4, 0x2, R92 ;  /* 0x00000002045c7825 */ /* 0x000fc800078e025c */
[----:B------:R-:W-:Y:S02]  /*3490*/  VIADD R2, R2, 0xffffffe0 ;  /* 0xffffffe002027836 */ /* 0x000fe40000000000 */
[----:B--2---:R-:W-:-:S05]  /*34a0*/  VIADD R0, R0, 0xffffffff ;  /* 0xffffffff00007836 */ /* 0x004fca0000000000 */
[----:B------:R-:W-:Y:S01]  /*34b0*/  ISETP.NE.U32.AND P0, PT, R0, RZ, PT ;  /* 0x000000ff0000720c */ /* 0x000fe20003f05070 */
[----:B------:R-:W-:-:S12]  /*34c0*/  WARPGROUP.DEPBAR.LE gsb0, 0x0 ;  /* 0x00008000000079c5 */ /* 0x000fd80000010000 */
[----:B-1----:R-:W-:Y:S05]  /*34d0*/  @P0 BRA `(.L_x_1) ;  /* 0xffffffe000680947 */ /* 0x002fea000383ffff */
[----:B------:R-:W-:Y:S02]  /*34e0*/  F2FP.F16.F32.PACK_AB R89, R55, R87 ;  /* 0x000000573759723e */ /* 0x000fe400000000ff */
[----:B------:R-:W-:Y:S02]  /*34f0*/  F2FP.F16.F32.PACK_AB R91, R39, R71 ;  /* 0x00000047275b723e */ /* 0x000fe400000000ff */
[----:B------:R-:W-:Y:S02]  /*3500*/  F2FP.F16.F32.PACK_AB R55, R35, R67 ;  /* 0x000000432337723e */ /* 0x000fe400000000ff */
[----:B------:R-:W-:Y:S02]  /*3510*/  F2FP.F16.F32.PACK_AB R90, R37, R69 ;  /* 0x00000045255a723e */ /* 0x000fe400000000ff */
[----:B------:R-:W-:Y:S02]  /*3520*/  F2FP.F16.F32.PACK_AB R71, R38, R70 ;  /* 0x000000462647723e */ /* 0x000fe400000000ff */
[----:B------:R-:W-:-:S02]  /*3530*/  F2FP.F16.F32.PACK_AB R35, R31, R63 ;  /* 0x0000003f1f23723e */ /* 0x000fc400000000ff */
        /* <DEDUP_REMOVED lines=25> */
[----:B------:R-:W-:-:S07]  /*36d0*/  F2FP.F16.F32.PACK_AB R12, R40, R72 ;  /* 0x00000048280c723e */ /* 0x000fce00000000ff */
.L_x_0:
[----:B------:R-:W0:Y:S01]  /*36e0*/  S2R R6, SR_TID.X ;  /* 0x0000000000067919 */ /* 0x000e220000002100 */
[----:B------:R-:W-:Y:S01]  /*36f0*/  ULDC.64 UR8, c[0x0][0x228] ;  /* 0x00008a0000087ab9 */ /* 0x000fe20000000a00 */
[----:B------:R-:W-:Y:S01]  /*3700*/  ULDC.64 UR4, c[0x0][0x220] ;  /* 0x0000880000047ab9 */ /* 0x000fe20000000a00 */
[----:B------:R-:W-:Y:S01]  /*3710*/  ULDC UR6, c[0x0][0x248] ;  /* 0x0000920000067ab9 */ /* 0x000fe20000000800 */
[----:B-----5:R-:W2:Y:S04]  /*3720*/  LDL.LU R94, [R1+0x14] ;  /* 0x00001400015e7983 */ /* 0x020ea80000300800 */
[----:B------:R-:W3:Y:S04]  /*3730*/  LDL.LU R93, [R1+0x18] ;  /* 0x00001800015d7983 */ /* 0x000ee80000300800 */
[----:B------:R-:W4:Y:S01]  /*3740*/  LDL.LU R92, [R1+0x1c] ;  /* 0x00001c00015c7983 */ /* 0x000f220000300800 */
[C---:B0-----:R-:W-:Y:S01]  /*3750*/  IMAD.SHL.U32 R0, R6.reuse, 0x10, RZ ;  /* 0x0000001006007824 */ /* 0x041fe200078e00ff */
[C---:B------:R-:W-:Y:S01]  /*3760*/  LOP3.LUT R41, R6.reuse, 0xff, RZ, 0xc0, !PT ;  /* 0x000000ff06297812 */ /* 0x040fe200078ec0ff */
[----:B------:R-:W-:-:S03]  /*3770*/  IMAD.SHL.U32 R2, R6, 0x80, RZ ;  /* 0x0000008006027824 */ /* 0x000fc600078e00ff */
[----:B------:R-:W-:Y:S02]  /*3780*/  LOP3.LUT R0, R0, 0xf0, RZ, 0xc0, !PT ;  /* 0x000000f000007812 */ /* 0x000fe400078ec0ff */
[----:B------:R-:W-:-:S04]  /*3790*/  LOP3.LUT R3, R2, 0x800, RZ, 0xc0, !PT ;  /* 0x0000080002037812 */ /* 0x000fc800078ec0ff */
[----:B------:R-:W-:Y:S02]  /*37a0*/  IADD3 R0, R3, UR12, R0 ;  /* 0x0000000c03007c10 */ /* 0x000fe4000fffe000 */
[----:B------:R-:W-:-:S05]  /*37b0*/  LOP3.LUT R3, R6, 0xe0, RZ, 0xc0, !PT ;  /* 0x000000e006037812 */ /* 0x000fca00078ec0ff */
[----:B------:R-:W-:Y:S01]  /*37c0*/  IMAD R40, R3, 0x8, R0 ;  /* 0x0000000803287824 */ /* 0x000fe200078e0200 */
[----:B------:R-:W-:Y:S01]  /*37d0*/  BAR.SYNC.DEFER_BLOCKING 0x0 ;  /* 0x0000000000007b1d */ /* 0x000fe20000010000 */
[----:B------:R-:W-:-:S05]  /*37e0*/  LEA R41, R41, UR12, 0x4 ;  /* 0x0000000c29297c11 */ /* 0x000fca000f8e20ff */
[----:B------:R-:W-:Y:S02]  /*37f0*/  STSM.16.M88.4 [R40], R12 ;  /* 0x0000000c28007844 */ /* 0x000fe40000000200 */
[----:B------:R-:W-:Y:S06]  /*3800*/  BAR.SYNC.DEFER_BLOCKING 0x0 ;  /* 0x0000000000007b1d */ /* 0x000fec0000010000 */
[----:B------:R-:W0:Y:S02]  /*3810*/  LDS.128 R44, [R41] ;  /* 0x00000000292c7984 */ /* 0x000e240000000c00 */
[----:B------:R-:W-:Y:S06]  /*3820*/  BAR.SYNC.DEFER_BLOCKING 0x0 ;  /* 0x0000000000007b1d */ /* 0x000fec0000010000 */
[----:B------:R-:W-:Y:S02]  /*3830*/  STSM.16.M88.4 [R40], R16 ;  /* 0x0000001028007844 */ /* 0x000fe40000000200 */
[----:B------:R-:W-:Y:S06]  /*3840*/  BAR.SYNC.DEFER_BLOCKING 0x0 ;  /* 0x0000000000007b1d */ /* 0x000fec0000010000 */
[----:B------:R-:W1:Y:S02]  /*3850*/  LDS.128 R48, [R41] ;  /* 0x0000000029307984 */ /* 0x000e640000000c00 */
[----:B------:R-:W-:Y:S06]  /*3860*/  BAR.SYNC.DEFER_BLOCKING 0x0 ;  /* 0x0000000000007b1d */ /* 0x000fec0000010000 */
[----:B------:R0:W-:Y:S02]  /*3870*/  STSM.16.M88.4 [R40], R28 ;  /* 0x0000001c28007844 */ /* 0x0001e40000000200 */
        /* <DEDUP_REMOVED lines=8> */
[----:B------:R-:W-:Y:S01]  /*3900*/  BAR.SYNC.DEFER_BLOCKING 0x0 ;  /* 0x0000000000007b1d */ /* 0x000fe20000010000 */
[----:B--2---:R-:W-:-:S02]  /*3910*/  VIADD R5, R94, 0x1 ;  /* 0x000000015e057836 */ /* 0x004fc40000000000 */
[----:B------:R-:W-:-:S03]  /*3920*/  VIADD R4, R94, 0x2 ;  /* 0x000000025e047836 */ /* 0x000fc60000000000 */
[----:B------:R-:W-:Y:S02]  /*3930*/  ISETP.GE.AND P5, PT, R5, UR9, PT ;  /* 0x0000000905007c0c */ /* 0x000fe4000bfa6270 */
[----:B------:R-:W3:Y:S01]  /*3940*/  LDC R5, c[0x0][0x244] ;  /* 0x00009100ff057b82 */ /* 0x000ee20000000800 */
[----:B------:R-:W-:Y:S01]  /*3950*/  VIADD R2, R94, 0x4 ;  /* 0x000000045e027836 */ /* 0x000fe20000000000 */
[----:B------:R-:W-:Y:S01]  /*3960*/  ISETP.GE.AND P4, PT, R4, UR9, PT ;  /* 0x0000000904007c0c */ /* 0x000fe2000bf86270 */
[----:B------:R-:W-:Y:S01]  /*3970*/  VIADD R4, R94, 0x3 ;  /* 0x000000035e047836 */ /* 0x000fe20000000000 */
[----:B------:R-:W2:Y:S04]  /*3980*/  LDS.128 R12, [R41] ;  /* 0x00000000290c7984 */ /* 0x000ea80000000c00 */
[----:B------:R-:W-:Y:S06]  /*3990*/  BAR.SYNC.DEFER_BLOCKING 0x0 ;  /* 0x0000000000007b1d */ /* 0x000fec0000010000 */
[----:B------:R-:W-:Y:S02]  /*39a0*/  STSM.16.M88.4 [R40], R52 ;  /* 0x0000003428007844 */ /* 0x000fe40000000200 */
[----:B------:R-:W-:Y:S06]  /*39b0*/  BAR.SYNC.DEFER_BLOCKING 0x0 ;  /* 0x0000000000007b1d */ /* 0x000fec0000010000 */
[----:B------:R-:W2:Y:S02]  /*39c0*/  LDS.128 R8, [R41] ;  /* 0x0000000029087984 */ /* 0x000ea40000000c00 */
[----:B------:R-:W-:Y:S01]  /*39d0*/  BAR.SYNC.DEFER_BLOCKING 0x0 ;  /* 0x0000000000007b1d */ /* 0x000fe20000010000 */
[----:B---3--:R-:W-:Y:S01]  /*39e0*/  IMAD R0, R93, R5, RZ ;  /* 0x000000055d007224 */ /* 0x008fe200078e02ff */
[----:B------:R-:W-:-:S04]  /*39f0*/  ISETP.GE.AND P1, PT, R2, UR9, PT ;  /* 0x0000000902007c0c */ /* 0x000fc8000bf26270 */
[----:B------:R-:W-:Y:S02]  /*3a00*/  STSM.16.M88.4 [R40], R68 ;  /* 0x0000004428007844 */ /* 0x000fe40000000200 */
[----:B------:R-:W-:Y:S01]  /*3a10*/  BAR.SYNC.DEFER_BLOCKING 0x0 ;  /* 0x0000000000007b1d */ /* 0x000fe20000010000 */
[----:B------:R-:W-:Y:S02]  /*3a20*/  LEA R2, P2, R0, UR4, 0x1 ;  /* 0x0000000400027c11 */ /* 0x000fe4000f8408ff */
[----:B------:R-:W-:Y:S02]  /*3a30*/  ISETP.GE.AND P3, PT, R4, UR9, PT ;  /* 0x0000000904007c0c */ /* 0x000fe4000bf66270 */
[----:B------:R-:W-:Y:S01]  /*3a40*/  LEA.HI.X.SX32 R3, R0, UR5, 0x1, P2 ;  /* 0x0000000500037c11 */ /* 0x000fe200090f0eff */
[----:B------:R-:W-:Y:S02]  /*3a50*/  IMAD R0, R5, 0x100, R0 ;  /* 0x0000010005007824 */ /* 0x000fe400078e0200 */
[----:B------:R-:W3:Y:S01]  /*3a60*/  LDS.128 R4, [R41] ;  /* 0x0000000029047984 */ /* 0x000ee20000000c00 */
[----:B------:R-:W-:Y:S01]  /*3a70*/  BAR.SYNC.DEFER_BLOCKING 0x0 ;  /* 0x0000000000007b1d */ /* 0x000fe20000010000 */
[----:B------:R-:W-:-:S04]  /*3a80*/  ISETP.GE.AND P0, PT, R93, UR8, PT ;  /* 0x000000085d007c0c */ /* 0x000fc8000bf06270 */
[C---:B------:R-:W-:Y:S01]  /*3a90*/  ISETP.LT.AND P0, PT, R94.reuse, UR9, !P0 ;  /* 0x000000095e007c0c */ /* 0x040fe2000c701270 */
[C---:B0-----:R-:W-:Y:S01]  /*3aa0*/  IMAD R29, R94.reuse, UR6, RZ ;  /* 0x000000065e1d7c24 */ /* 0x041fe2000f8e02ff */
[----:B------:R-:W-:Y:S01]  /*3ab0*/  STSM.16.M88.4 [R40], R88 ;  /* 0x0000005828007844 */ /* 0x000fe20000000200 */
[----:B------:R-:W-:Y:S01]  /*3ac0*/  BAR.SYNC.DEFER_BLOCKING 0x0 ;  /* 0x0000000000007b1d */ /* 0x000fe20000010000 */
[----:B------:R-:W-:Y:S01]  /*3ad0*/  ISETP.GE.AND P2, PT, R94, UR9, PT ;  /* 0x000000095e007c0c */ /* 0x000fe2000bf46270 */
[----:B------:R-:W-:Y:S01]  /*3ae0*/  IMAD.WIDE R26, R29, 0x2, R2 ;  /* 0x000000021d1a7825 */ /* 0x000fe200078e0202 */
[----:B------:R-:W-:Y:S02]  /*3af0*/  LEA R24, P6, R0, UR4, 0x1 ;  /* 0x0000000400187c11 */ /* 0x000fe4000f8c08ff */
[----:B----4-:R-:W-:Y:S02]  /*3b00*/  ISETP.LT.AND P2, PT, R92, UR8, !P2 ;  /* 0x000000085c007c0c */ /* 0x010fe4000d741270 */
[----:B------:R-:W-:-:S02]  /*3b10*/  LEA.HI.X.SX32 R25, R0, UR5, 0x1, P6 ;  /* 0x0000000500197c11 */ /* 0x000fc4000b0f0eff */
[----:B------:R-:W-:Y:S01]  /*3b20*/  ISETP.LT.AND P6, PT, R93, UR8, !P5 ;  /* 0x000000085d007c0c */ /* 0x000fe2000efc1270 */
[C---:B------:R-:W-:Y:S01]  /*3b30*/  VIADD R33, R29.reuse, UR6 ;  /* 0x000000061d217c36 */ /* 0x040fe20008000000 */
[----:B------:R-:W-:Y:S01]  /*3b40*/  ISETP.LT.AND P5, PT, R92, UR8, !P5 ;  /* 0x000000085c007c0c */ /* 0x000fe2000efa1270 */
[----:B------:R-:W-:Y:S01]  /*3b50*/  IMAD.WIDE R28, R29, 0x2, R24 ;  /* 0x000000021d1c7825 */ /* 0x000fe200078e0218 */
[----:B------:R-:W-:-:S03]  /*3b60*/  PRMT R34, R44, 0x7632, R34 ;  /* 0x000076322c227816 */ /* 0x000fc60000000022 */
[----:B------:R-:W-:Y:S01]  /*3b70*/  VIADD R35, R33, UR6 ;  /* 0x0000000621237c36 */ /* 0x000fe20008000000 */
[----:B------:R0:W-:Y:S01]  /*3b80*/  @P0 STG.E.U16 desc[UR14][R26.64], R44 ;  /* 0x0000002c1a000986 */ /* 0x0001e2000c10150e */
[----:B------:R-:W-:Y:S01]  /*3b90*/  ISETP.LT.AND P0, PT, R93, UR8, !P4 ;  /* 0x000000085d007c0c */ /* 0x000fe2000e701270 */
[C---:B------:R-:W-:Y:S01]  /*3ba0*/  IMAD.WIDE R30, R33.reuse, 0x2, R2 ;  /* 0x00000002211e7825 */ /* 0x040fe200078e0202 */
[----:B------:R-:W-:Y:S02]  /*3bb0*/  ISETP.LT.AND P4, PT, R92, UR8, !P4 ;  /* 0x000000085c007c0c */ /* 0x000fe4000e781270 */
[----:B-1----:R-:W-:Y:S01]  /*3bc0*/  PRMT R36, R48, 0x7632, R36 ;  /* 0x0000763230247816 */ /* 0x002fe20000000024 */
[----:B------:R-:W-:Y:S04]  /*3bd0*/  @P2 STG.E.U16 desc[UR14][R28.64], R34 ;  /* 0x000000221c002986 */ /* 0x000fe8000c10150e */
[----:B------:R-:W1:Y:S01]  /*3be0*/  LDS.128 R40, [R41] ;  /* 0x0000000029287984 */ /* 0x000e620000000c00 */
[----:B0-----:R-:W-:-:S04]  /*3bf0*/  IMAD.WIDE R26, R33, 0x2, R24 ;  /* 0x00000002211a7825 */ /* 0x001fc800078e0218 */
[----:B------:R-:W-:Y:S01]  /*3c00*/  IMAD.WIDE R32, R35, 0x2, R2 ;  /* 0x0000000223207825 */ /* 0x000fe200078e0202 */
[----:B------:R-:W-:Y:S04]  /*3c10*/  @P6 STG.E.U16 desc[UR14][R30.64], R48 ;  /* 0x000000301e006986 */ /* 0x000fe8000c10150e */
[----:B------:R0:W-:Y:S01]  /*3c20*/  @P5 STG.E.U16 desc[UR14][R26.64], R36 ;  /* 0x000000241a005986 */ /* 0x0001e2000c10150e */
[----:B------:R-:W-:Y:S02]  /*3c30*/  ISETP.LT.AND P5, PT, R93, UR8, !P3 ;  /* 0x000000085d007c0c */ /* 0x000fe4000dfa1270 */
[----:B------:R-:W-:Y:S01]  /*3c40*/  ISETP.LT.AND P3, PT, R92, UR8, !P3 ;  /* 0x000000085c007c0c */ /* 0x000fe2000df61270 */
[----:B------:R4:W-:Y:S01]  /*3c50*/  @P0 STG.E.U16 desc[UR14][R32.64], R45 ;  /* 0x0000002d20000986 */ /* 0x0009e2000c10150e */
[----:B------:R-:W-:-:S02]  /*3c60*/  VIADD R37, R35, UR6 ;  /* 0x0000000623257c36 */ /* 0x000fc40008000000 */
[----:B------:R-:W-:Y:S02]  /*3c70*/  VIADD R0, R94, 0x5 ;  /* 0x000000055e007836 */ /* 0x000fe40000000000 */
[----:B0-----:R-:W-:Y:S01]  /*3c80*/  IMAD.WIDE R26, R35, 0x2, R24 ;  /* 0x00000002231a7825 */ /* 0x001fe200078e0218 */
[----:B----4-:R-:W-:-:S03]  /*3c90*/  PRMT R33, R45, 0x7632, R33 ;  /* 0x000076322d217816 */ /* 0x010fc60000000021 */
[----:B------:R-:W-:Y:S01]  /*3ca0*/  IMAD.WIDE R28, R37, 0x2, R2 ;  /* 0x00000002251c7825 */ /* 0x000fe200078e0202 */
[----:B------:R-:W-:Y:S01]  /*3cb0*/  PRMT R36, R49, 0x7632, R36 ;  /* 0x0000763231247816 */ /* 0x000fe20000000024 */
[----:B------:R0:W-:Y:S01]  /*3cc0*/  @P4 STG.E.U16 desc[UR14][R26.64], R33 ;  /* 0x000000211a004986 */ /* 0x0001e2000c10150e */
[----:B------:R-:W-:Y:S01]  /*3cd0*/  ISETP.LT.AND P4, PT, R93, UR8, !P1 ;  /* 0x000000085d007c0c */ /* 0x000fe2000cf81270 */
[C---:B------:R-:W-:Y:S01]  /*3ce0*/  IMAD.WIDE R30, R37.reuse, 0x2, R24 ;  /* 0x00000002251e7825 */ /* 0x040fe200078e0218 */
[----:B------:R-:W-:Y:S02]  /*3cf0*/  ISETP.LT.AND P1, PT, R92, UR8, !P1 ;  /* 0x000000085c007c0c */ /* 0x000fe4000cf21270 */
[----:B------:R-:W-:Y:S01]  /*3d00*/  ISETP.GE.AND P2, PT, R0, UR9, PT ;  /* 0x0000000900007c0c */ /* 0x000fe2000bf46270 */
[----:B------:R-:W-:Y:S01]  /*3d10*/  VIADD R37, R37, UR6 ;  /* 0x0000000625257c36 */ /* 0x000fe20008000000 */
[----:B------:R-:W-:Y:S01]  /*3d20*/  @P5 STG.E.U16 desc[UR14][R28.64], R49 ;  /* 0x000000311c005986 */ /* 0x000fe2000c10150e */
[----:B------:R-:W-:-:S03]  /*3d30*/  VIADD R0, R94, 0x6 ;  /* 0x000000065e007836 */ /* 0x000fc60000000000 */
[----:B------:R4:W-:Y:S01]  /*3d40*/  @P3 STG.E.U16 desc[UR14][R30.64], R36 ;  /* 0x000000241e003986 */ /* 0x0009e2000c10150e */
[----:B------:R-:W-:Y:S01]  /*3d50*/  ISETP.LT.AND P3, PT, R93, UR8, !P2 ;  /* 0x000000085d007c0c */ /* 0x000fe2000d761270 */
[----:B0-----:R-:W-:Y:S01]  /*3d60*/  IMAD.WIDE R32, R37, 0x2, R2 ;  /* 0x0000000225207825 */ /* 0x001fe200078e0202 */
[----:B------:R-:W-:-:S03]  /*3d70*/  ISETP.LT.AND P2, PT, R92, UR8, !P2 ;  /* 0x000000085c007c0c */ /* 0x000fc6000d741270 */
[C---:B------:R-:W-:Y:S01]  /*3d80*/  IMAD.WIDE R26, R37.reuse, 0x2, R24 ;  /* 0x00000002251a7825 */ /* 0x040fe200078e0218 */
[----:B------:R-:W-:Y:S01]  /*3d90*/  ISETP.GE.AND P6, PT, R0, UR9, PT ;  /* 0x0000000900007c0c */ /* 0x000fe2000bfc6270 */
[----:B------:R-:W-:Y:S01]  /*3da0*/  @P4 STG.E.U16 desc[UR14][R32.64], R46 ;  /* 0x0000002e20004986 */ /* 0x000fe2000c10150e */
[----:B----4-:R-:W-:Y:S01]  /*3db0*/  PRMT R31, R46, 0x7632, R31 ;  /* 0x000076322e1f7816 */ /* 0x010fe2000000001f */
[----:B------:R-:W-:Y:S02]  /*3dc0*/  VIADD R35, R37, UR6 ;  /* 0x0000000625237c36 */ /* 0x000fe40008000000 */
[----:B------:R-:W-:Y:S02]  /*3dd0*/  VIADD R0, R94, 0x7 ;  /* 0x000000075e007836 */ /* 0x000fe40000000000 */
[----:B------:R0:W-:Y:S01]  /*3de0*/  @P1 STG.E.U16 desc[UR14][R26.64], R31 ;  /* 0x0000001f1a001986 */ /* 0x0001e2000c10150e */
[----:B------:R-:W-:Y:S01]  /*3df0*/  ISETP.LT.AND P1, PT, R93, UR8, !P6 ;  /* 0x000000085d007c0c */ /* 0x000fe2000f721270 */
[----:B------:R-:W-:Y:S01]  /*3e00*/  IMAD.WIDE R28, R35, 0x2, R2 ;  /* 0x00000002231c7825 */ /* 0x000fe200078e0202 */
[----:B------:R-:W-:-:S02]  /*3e10*/  ISETP.LT.AND P6, PT, R92, UR8, !P6 ;  /* 0x000000085c007c0c */ /* 0x000fc4000f7c1270 */
[----:B------:R-:W-:Y:S01]  /*3e20*/  ISETP.GE.AND P0, PT, R0, UR9, PT ;  /* 0x0000000900007c0c */ /* 0x000fe2000bf06270 */
[----:B------:R-:W-:Y:S01]  /*3e30*/  VIADD R34, R94, 0x8 ;  /* 0x000000085e227836 */ /* 0x000fe20000000000 */
[----:B------:R4:W-:Y:S01]  /*3e40*/  @P3 STG.E.U16 desc[UR14][R28.64], R50 ;  /* 0x000000321c003986 */ /* 0x0009e2000c10150e */
[----:B0-----:R-:W-:Y:S01]  /*3e50*/  IMAD.WIDE R30, R35, 0x2, R24 ;  /* 0x00000002231e7825 */ /* 0x001fe200078e0218 */
[----:B------:R-:W-:-:S03]  /*3e60*/  PRMT R27, R50, 0x7632, R27 ;  /* 0x00007632321b7816 */ /* 0x000fc6000000001b */
[----:B------:R-:W-:Y:S02]  /*3e70*/  VIADD R35, R35, UR6 ;  /* 0x0000000623237c36 */ /* 0x000fe40008000000 */
[----:B------:R0:W-:Y:S01]  /*3e80*/  @P2 STG.E.U16 desc[UR14][R30.64], R27 ;  /* 0x0000001b1e002986 */ /* 0x0001e2000c10150e */
[----:B------:R-:W-:Y:S01]  /*3e90*/  ISETP.LT.AND P2, PT, R93, UR8, !P0 ;  /* 0x000000085d007c0c */ /* 0x000fe2000c741270 */
[----:B------:R-:W-:Y:S01]  /*3ea0*/  IMAD.WIDE R32, R35, 0x2, R24 ;  /* 0x0000000223207825 */ /* 0x000fe200078e0218 */
[----:B----4-:R-:W-:Y:S02]  /*3eb0*/  PRMT R29, R47, 0x7632, R29 ;  /* 0x000076322f1d7816 */ /* 0x010fe4000000001d */
[----:B------:R-:W-:Y:S01]  /*3ec0*/  ISETP.GE.AND P5, PT, R34, UR9, PT ;  /* 0x0000000922007c0c */ /* 0x000fe2000bfa6270 */
[----:B------:R-:W-:Y:S02]  /*3ed0*/  VIADD R0, R94, 0x9 ;  /* 0x000000095e007836 */ /* 0x000fe40000000000 */
[----:B0-----:R-:W-:Y:S01]  /*3ee0*/  IMAD.WIDE R26, R35, 0x2, R2 ;  /* 0x00000002231a7825 */ /* 0x001fe200078e0202 */
[----:B------:R-:W-:-:S03]  /*3ef0*/  ISETP.LT.AND P0, PT, R92, UR8, !P0 ;  /* 0x000000085c007c0c */ /* 0x000fc6000c701270 */
[----:B------:R-:W-:Y:S01]  /*3f00*/  VIADD R35, R35, UR6 ;  /* 0x0000000623237c36 */ /* 0x000fe20008000000 */
[----:B------:R-:W-:Y:S01]  /*3f10*/  @P1 STG.E.U16 desc[UR14][R26.64], R47 ;  /* 0x0000002f1a001986 */ /* 0x000fe2000c10150e */
[----:B------:R-:W-:-:S03]  /*3f20*/  VIADD R34, R94, 0xa ;  /* 0x0000000a5e227836 */ /* 0x000fc60000000000 */
[----:B------:R0:W-:Y:S01]  /*3f30*/  @P6 STG.E.U16 desc[UR14][R32.64], R29 ;  /* 0x0000001d20006986 */ /* 0x0001e2000c10150e */
[----:B------:R-:W-:Y:S02]  /*3f40*/  ISETP.LT.AND P6, PT, R93, UR8, !P5 ;  /* 0x000000085d007c0c */ /* 0x000fe4000efc1270 */
[----:B------:R-:W-:Y:S01]  /*3f50*/  ISETP.LT.AND P5, PT, R92, UR8, !P5 ;  /* 0x000000085c007c0c */ /* 0x000fe2000efa1270 */
[C---:B------:R-:W-:Y:S01]  /*3f60*/  VIADD R37, R35.reuse, UR6 ;  /* 0x0000000623257c36 */ /* 0x040fe20008000000 */
[----:B------:R-:W-:Y:S02]  /*3f70*/  ISETP.GE.AND P4, PT, R0, UR9, PT ;  /* 0x0000000900007c0c */ /* 0x000fe4000bf86270 */
[----:B------:R-:W-:Y:S01]  /*3f80*/  ISETP.GE.AND P3, PT, R34, UR9, PT ;  /* 0x0000000922007c0c */ /* 0x000fe2000bf66270 */
[----:B0-----:R-:W-:Y:S01]  /*3f90*/  IMAD.WIDE R28, R35, 0x2, R2 ;  /* 0x00000002231c7825 */ /* 0x001fe200078e0202 */
[----:B------:R-:W-:-:S03]  /*3fa0*/  PRMT R34, R51, 0x7632, R34 ;  /* 0x0000763233227816 */ /* 0x000fc60000000022 */
[----:B------:R-:W-:Y:S01]  /*3fb0*/  IMAD.WIDE R26, R35, 0x2, R24 ;  /* 0x00000002231a7825 */ /* 0x000fe200078e0218 */
[----:B------:R0:W-:Y:S01]  /*3fc0*/  @P2 STG.E.U16 desc[UR14][R28.64], R51 ;  /* 0x000000331c002986 */ /* 0x0001e2000c10150e */
[----:B------:R-:W-:Y:S02]  /*3fd0*/  ISETP.LT.AND P2, PT, R93, UR8, !P4 ;  /* 0x000000085d007c0c */ /* 0x000fe4000e741270 */
[----:B------:R-:W-:Y:S01]  /*3fe0*/  IMAD.WIDE R30, R37, 0x2, R2 ;  /* 0x00000002251e7825 */ /* 0x000fe200078e0202 */
[----:B------:R-:W-:-:S03]  /*3ff0*/  ISETP.LT.AND P4, PT, R92, UR8, !P4 ;  /* 0x000000085c007c0c */ /* 0x000fc6000e781270 */
[C---:B------:R-:W-:Y:S01]  /*4000*/  IMAD.WIDE R32, R37.reuse, 0x2, R24 ;  /* 0x0000000225207825 */ /* 0x040fe200078e0218 */
[----:B------:R4:W-:Y:S01]  /*4010*/  @P0 STG.E.U16 desc[UR14][R26.64], R34 ;  /* 0x000000221a000986 */ /* 0x0009e2000c10150e */
[----:B0-----:R-:W-:Y:S02]  /*4020*/  PRMT R29, R20, 0x7632, R29 ;  /* 0x00007632141d7816 */ /* 0x001fe4000000001d */
[----:B------:R-:W-:Y:S01]  /*4030*/  VIADD R37, R37, UR6 ;  /* 0x0000000625257c36 */ /* 0x000fe20008000000 */
[----:B------:R-:W-:Y:S01]  /*4040*/  @P6 STG.E.U16 desc[UR14][R30.64], R20 ;  /* 0x000000141e006986 */ /* 0x000fe2000c10150e */
[----:B------:R-:W-:-:S03]  /*4050*/  VIADD R0, R94, 0xb ;  /* 0x0000000b5e007836 */ /* 0x000fc60000000000 */
[----:B------:R0:W-:Y:S01]  /*4060*/  @P5 STG.E.U16 desc[UR14][R32.64], R29 ;  /* 0x0000001d20005986 */ /* 0x0001e2000c10150e */
[----:B------:R-:W-:Y:S01]  /*4070*/  ISETP.LT.AND P5, PT, R93, UR8, !P3 ;  /* 0x000000085d007c0c */ /* 0x000fe2000dfa1270 */
[C---:B----4-:R-:W-:Y:S01]  /*4080*/  IMAD.WIDE R26, R37.reuse, 0x2, R24 ;  /* 0x00000002251a7825 */ /* 0x050fe200078e0218 */
[----:B------:R-:W-:Y:S02]  /*4090*/  ISETP.LT.AND P3, PT, R92, UR8, !P3 ;  /* 0x000000085c007c0c */ /* 0x000fe4000df61270 */
[----:B------:R-:W-:Y:S01]  /*40a0*/  PRMT R34, R16, 0x7632, R34 ;  /* 0x0000763210227816 */ /* 0x000fe20000000022 */
[C---:B------:R-:W-:Y:S01]  /*40b0*/  VIADD R35, R37.reuse, UR6 ;  /* 0x0000000625237c36 */ /* 0x040fe20008000000 */
[----:B------:R-:W-:Y:S01]  /*40c0*/  ISETP.GE.AND P1, PT, R0, UR9, PT ;  /* 0x0000000900007c0c */ /* 0x000fe2000bf26270 */
[----:B0-----:R-:W-:-:S04]  /*40d0*/  IMAD.WIDE R28, R37, 0x2, R2 ;  /* 0x00000002251c7825 */ /* 0x001fc800078e0202 */
[----:B------:R-:W-:Y:S01]  /*40e0*/  VIADD R0, R94, 0xc ;  /* 0x0000000c5e007836 */ /* 0x000fe20000000000 */
[----:B------:R0:W-:Y:S01]  /*40f0*/  @P2 STG.E.U16 desc[UR14][R28.64], R16 ;  /* 0x000000101c002986 */ /* 0x0001e2000c10150e */
[----:B------:R-:W-:-:S03]  /*4100*/  IMAD.WIDE R30, R35, 0x2, R2 ;  /* 0x00000002231e7825 */ /* 0x000fc600078e0202 */
[----:B------:R-:W-:Y:S01]  /*4110*/  @P4 STG.E.U16 desc[UR14][R26.64], R34 ;  /* 0x000000221a004986 */ /* 0x000fe2000c10150e */
[----:B------:R-:W-:Y:S01]  /*4120*/  ISETP.LT.AND P4, PT, R93, UR8, !P1 ;  /* 0x000000085d007c0c */ /* 0x000fe2000cf81270 */
[C---:B------:R-:W-:Y:S01]  /*4130*/  IMAD.WIDE R32, R35.reuse, 0x2, R24 ;  /* 0x0000000223207825 */ /* 0x040fe200078e0218 */
[----:B------:R-:W-:Y:S02]  /*4140*/  ISETP.LT.AND P1, PT, R92, UR8, !P1 ;  /* 0x000000085c007c0c */ /* 0x000fe4000cf21270 */
[----:B------:R-:W-:Y:S01]  /*4150*/  ISETP.GE.AND P0, PT, R0, UR9, PT ;  /* 0x0000000900007c0c */ /* 0x000fe2000bf06270 */
[----:B------:R-:W-:Y:S01]  /*4160*/  VIADD R35, R35, UR6 ;  /* 0x0000000623237c36 */ /* 0x000fe20008000000 */
[----:B0-----:R-:W-:Y:S01]  /*4170*/  PRMT R29, R21, 0x7632, R29 ;  /* 0x00007632151d7816 */ /* 0x001fe2000000001d */
[----:B------:R-:W-:Y:S01]  /*4180*/  VIADD R0, R94, 0xd ;  /* 0x0000000d5e007836 */ /* 0x000fe20000000000 */
[----:B------:R0:W-:Y:S01]  /*4190*/  @P5 STG.E.U16 desc[UR14][R30.64], R21 ;  /* 0x000000151e005986 */ /* 0x0001e2000c10150e */
[----:B------:R-:W-:-:S03]  /*41a0*/  ISETP.LT.AND P5, PT, R93, UR8, !P0 ;  /* 0x000000085d007c0c */ /* 0x000fc6000c7a1270 */
[----:B------:R4:W-:Y:S01]  /*41b0*/  @P3 STG.E.U16 desc[UR14][R32.64], R29 ;  /* 0x0000001d20003986 */ /* 0x0009e2000c10150e */
[----:B------:R-:W-:Y:S01]  /*41c0*/  ISETP.LT.AND P0, PT, R92, UR8, !P0 ;  /* 0x000000085c007c0c */ /* 0x000fe2000c701270 */
[C---:B------:R-:W-:Y:S01]  /*41d0*/  VIADD R37, R35.reuse, UR6 ;  /* 0x0000000623257c36 */ /* 0x040fe20008000000 */
[----:B------:R-:W-:Y:S01]  /*41e0*/  ISETP.GE.AND P6, PT, R0, UR9, PT ;  /* 0x0000000900007c0c */ /* 0x000fe2000bfc6270 */
[----:B------:R-:W-:Y:S02]  /*41f0*/  VIADD R0, R94, 0xe ;  /* 0x0000000e5e007836 */ /* 0x000fe40000000000 */
[----:B0-----:R-:W-:Y:S01]  /*4200*/  IMAD.WIDE R20, R35, 0x2, R24 ;  /* 0x0000000223147825 */ /* 0x001fe200078e0218 */
[----:B------:R-:W-:-:S03]  /*4210*/  PRMT R31, R17, 0x7632, R31 ;  /* 0x00007632111f7816 */ /* 0x000fc6000000001f */
[----:B----4-:R-:W-:-:S05]  /*4220*/  IMAD.WIDE R28, R35, 0x2, R2 ;  /* 0x00000002231c7825 */ /* 0x010fca00078e0202 */
[----:B------:R-:W-:Y:S01]  /*4230*/  @P4 STG.E.U16 desc[UR14][R28.64], R17 ;  /* 0x000000111c004986 */ /* 0x000fe2000c10150e */
[----:B------:R-:W-:-:S03]  /*4240*/  IMAD.WIDE R26, R37, 0x2, R2 ;  /* 0x00000002251a7825 */ /* 0x000fc600078e0202 */
[----:B------:R0:W-:Y:S01]  /*4250*/  @P1 STG.E.U16 desc[UR14][R20.64], R31 ;  /* 0x0000001f14001986 */ /* 0x0001e2000c10150e */
[----:B------:R-:W-:Y:S01]  /*4260*/  ISETP.LT.AND P1, PT, R93, UR8, !P6 ;  /* 0x000000085d007c0c */ /* 0x000fe2000f721270 */
[----:B------:R-:W-:Y:S01]  /*4270*/  VIADD R16, R94, 0xf ;  /* 0x0000000f5e107836 */ /* 0x000fe20000000000 */
[----:B------:R-:W-:Y:S02]  /*4280*/  ISETP.LT.AND P6, PT, R92, UR8, !P6 ;  /* 0x000000085c007c0c */ /* 0x000fe4000f7c1270 */
[----:B------:R-:W-:Y:S01]  /*4290*/  ISETP.GE.AND P2, PT, R0, UR9, PT ;  /* 0x0000000900007c0c */ /* 0x000fe2000bf46270 */
[----:B------:R4:W-:Y:S01]  /*42a0*/  @P5 STG.E.U16 desc[UR14][R26.64], R22 ;  /* 0x000000161a005986 */ /* 0x0009e2000c10150e */
[----:B------:R-:W-:Y:S01]  /*42b0*/  ISETP.GE.AND P3, PT, R16, UR9, PT ;  /* 0x0000000910007c0c */ /* 0x000fe2000bf66270 */
[----:B0-----:R-:W-:Y:S01]  /*42c0*/  IMAD.WIDE R30, R37, 0x2, R24 ;  /* 0x00000002251e7825 */ /* 0x001fe200078e0218 */
[----:B------:R-:W-:-:S03]  /*42d0*/  PRMT R21, R22, 0x7632, R21 ;  /* 0x0000763216157816 */ /* 0x000fc60000000015 */
[----:B------:R-:W-:Y:S01]  /*42e0*/  VIADD R37, R37, UR6 ;  /* 0x0000000625257c36 */ /* 0x000fe20008000000 */
[----:B------:R-:W-:Y:S01]  /*42f0*/  ISETP.LT.AND P5, PT, R93, UR8, !P2 ;  /* 0x000000085d007c0c */ /* 0x000fe2000d7a1270 */
[----:B------:R0:W-:Y:S01]  /*4300*/  @P0 STG.E.U16 desc[UR14][R30.64], R21 ;  /* 0x000000151e000986 */ /* 0x0001e2000c10150e */
[----:B----4-:R-:W-:Y:S01]  /*4310*/  PRMT R27, R18, 0x7632, R27 ;  /* 0x00007632121b7816 */ /* 0x010fe2000000001b */
[----:B------:R-:W-:Y:S01]  /*4320*/  IMAD.WIDE R16, R37, 0x2, R2 ;  /* 0x0000000225107825 */ /* 0x000fe200078e0202 */
[----:B------:R-:W-:-:S03]  /*4330*/  ISETP.LT.AND P2, PT, R92, UR8, !P2 ;  /* 0x000000085c007c0c */ /* 0x000fc6000d741270 */
[----:B------:R-:W-:Y:S01]  /*4340*/  VIADD R0, R94, 0x10 ;  /* 0x000000105e007836 */ /* 0x000fe20000000000 */
[----:B------:R-:W-:Y:S01]  /*4350*/  @P1 STG.E.U16 desc[UR14][R16.64], R18 ;  /* 0x0000001210001986 */ /* 0x000fe2000c10150e */
[----:B0-----:R-:W-:-:S04]  /*4360*/  IMAD.WIDE R20, R37, 0x2, R24 ;  /* 0x0000000225147825 */ /* 0x001fc800078e0218 */
[----:B------:R-:W-:Y:S01]  /*4370*/  VIADD R37, R37, UR6 ;  /* 0x0000000625257c36 */ /* 0x000fe20008000000 */
[----:B------:R0:W-:Y:S01]  /*4380*/  @P6 STG.E.U16 desc[UR14][R20.64], R27 ;  /* 0x0000001b14006986 */ /* 0x0001e2000c10150e */
[----:B------:R-:W-:Y:S01]  /*4390*/  ISETP.LT.AND P6, PT, R93, UR8, !P3 ;  /* 0x000000085d007c0c */ /* 0x000fe2000dfc1270 */
[----:B------:R-:W-:Y:S01]  /*43a0*/  VIADD R28, R94, 0x11 ;  /* 0x000000115e1c7836 */ /* 0x000fe20000000000 */
[----:B------:R-:W-:Y:S01]  /*43b0*/  ISETP.GE.AND P4, PT, R0, UR9, PT ;  /* 0x0000000900007c0c */ /* 0x000fe2000bf86270 */
[C---:B------:R-:W-:Y:S01]  /*43c0*/  VIADD R31, R37.reuse, UR6 ;  /* 0x00000006251f7c36 */ /* 0x040fe20008000000 */
[----:B------:R-:W-:Y:S01]  /*43d0*/  ISETP.LT.AND P3, PT, R92, UR8, !P3 ;  /* 0x000000085c007c0c */ /* 0x000fe2000df61270 */
[----:B0-----:R-:W-:Y:S01]  /*43e0*/  IMAD.WIDE R26, R37, 0x2, R2 ;  /* 0x00000002251a7825 */ /* 0x001fe200078e0202 */
[----:B------:R-:W-:-:S04]  /*43f0*/  PRMT R30, R23, 0x7632, R30 ;  /* 0x00007632171e7816 */ /* 0x000fc8000000001e */
[----:B------:R0:W-:Y:S01]  /*4400*/  @P5 STG.E.U16 desc[UR14][R26.64], R23 ;  /* 0x000000171a005986 */ /* 0x0001e2000c10150e */
[----:B------:R-:W-:Y:S01]  /*4410*/  ISETP.LT.AND P5, PT, R93, UR8, !P4 ;  /* 0x000000085d007c0c */ /* 0x000fe2000e7a1270 */
[----:B------:R-:W-:Y:S01]  /*4420*/  IMAD.WIDE R16, R37, 0x2, R24 ;  /* 0x0000000225107825 */ /* 0x000fe200078e0218 */
[----:B------:R-:W-:-:S03]  /*4430*/  ISETP.GE.AND P0, PT, R28, UR9, PT ;  /* 0x000000091c007c0c */ /* 0x000fc6000bf06270 */
[C---:B------:R-:W-:Y:S01]  /*4440*/  IMAD.WIDE R20, R31.reuse, 0x2, R2 ;  /* 0x000000021f147825 */ /* 0x040fe200078e0202 */
[----:B------:R4:W-:Y:S03]  /*4450*/  @P2 STG.E.U16 desc[UR14][R16.64], R30 ;  /* 0x0000001e10002986 */ /* 0x0009e6000c10150e */
[----:B------:R-:W-:Y:S01]  /*4460*/  IMAD.WIDE R28, R31, 0x2, R24 ;  /* 0x000000021f1c7825 */ /* 0x000fe200078e0218 */
[----:B------:R-:W-:-:S03]  /*4470*/  ISETP.LT.AND P4, PT, R92, UR8, !P4 ;  /* 0x000000085c007c0c */ /* 0x000fc6000e781270 */
[----:B------:R-:W-:Y:S01]  /*4480*/  VIADD R31, R31, UR6 ;  /* 0x000000061f1f7c36 */ /* 0x000fe20008000000 */
[----:B------:R-:W-:Y:S01]  /*4490*/  PRMT R18, R19, 0x7632, R18 ;  /* 0x0000763213127816 */ /* 0x000fe20000000012 */
[----:B------:R-:W-:Y:S01]  /*44a0*/  VIADD R0, R94, 0x12 ;  /* 0x000000125e007836 */ /* 0x000fe20000000000 */
[----:B------:R-:W-:Y:S01]  /*44b0*/  @P6 STG.E.U16 desc[UR14][R20.64], R19 ;  /* 0x0000001314006986 */ /* 0x000fe2000c10150e */
[----:B0-----:R-:W-:Y:S01]  /*44c0*/  IMAD.WIDE R22, R31, 0x2, R2 ;  /* 0x000000021f167825 */ /* 0x001fe200078e0202 */
[----:B------:R-:W-:Y:S02]  /*44d0*/  ISETP.LT.AND P6, PT, R93, UR8, !P0 ;  /* 0x000000085d007c0c */ /* 0x000fe4000c7c1270 */
[----:B------:R-:W-:Y:S01]  /*44e0*/  ISETP.GE.AND P1, PT, R0, UR9, PT ;  /* 0x0000000900007c0c */ /* 0x000fe2000bf26270 */
[----:B------:R0:W-:Y:S01]  /*44f0*/  @P3 STG.E.U16 desc[UR14][R28.64], R18 ;  /* 0x000000121c003986 */ /* 0x0001e2000c10150e */
[C---:B------:R-:W-:Y:S02]  /*4500*/  VIADD R27, R31.reuse, UR6 ;  /* 0x000000061f1b7c36 */ /* 0x040fe40008000000 */
[----:B------:R-:W-:Y:S01]  /*4510*/  VIADD R0, R94, 0x13 ;  /* 0x000000135e007836 */ /* 0x000fe20000000000 */
[----:B--2---:R2:W-:Y:S01]  /*4520*/  @P5 STG.E.U16 desc[UR14][R22.64], R12 ;  /* 0x0000000c16005986 */ /* 0x0045e2000c10150e */
[----:B----4-:R-:W-:Y:S01]  /*4530*/  IMAD.WIDE R16, R31, 0x2, R24 ;  /* 0x000000021f107825 */ /* 0x010fe200078e0218 */
[----:B------:R-:W-:-:S02]  /*4540*/  ISETP.LT.AND P0, PT, R92, UR8, !P0 ;  /* 0x000000085c007c0c */ /* 0x000fc4000c701270 */
[----:B------:R-:W-:Y:S01]  /*4550*/  ISETP.GE.AND P2, PT, R0, UR9, PT ;  /* 0x0000000900007c0c */ /* 0x000fe2000bf46270 */
[----:B0-----:R-:W-:Y:S01]  /*4560*/  IMAD.WIDE R18, R27, 0x2, R2 ;  /* 0x000000021b127825 */ /* 0x001fe200078e0202 */
[----:B--2---:R-:W-:-:S03]  /*4570*/  PRMT R23, R12, 0x7632, R23 ;  /* 0x000076320c177816 */ /* 0x004fc60000000017 */
[----:B------:R-:W-:Y:S02]  /*4580*/  IMAD.WIDE R20, R27, 0x2, R24 ;  /* 0x000000021b147825 */ /* 0x000fe400078e0218 */
[----:B------:R0:W-:Y:S01]  /*4590*/  @P4 STG.E.U16 desc[UR14][R16.64], R23 ;  /* 0x0000001710004986 */ /* 0x0001e2000c10150e */
[----:B------:R-:W-:Y:S01]  /*45a0*/  ISETP.LT.AND P4, PT, R93, UR8, !P1 ;  /* 0x000000085d007c0c */ /* 0x000fe2000cf81270 */
[----:B------:R-:W-:Y:S01]  /*45b0*/  VIADD R27, R27, UR6 ;  /* 0x000000061b1b7c36 */ /* 0x000fe20008000000 */
[----:B------:R-:W-:Y:S01]  /*45c0*/  ISETP.LT.AND P1, PT, R92, UR8, !P1 ;  /* 0x000000085c007c0c */ /* 0x000fe2000cf21270 */
[----:B------:R2:W-:Y:S01]  /*45d0*/  @P6 STG.E.U16 desc[UR14][R18.64], R8 ;  /* 0x0000000812006986 */ /* 0x0005e2000c10150e */
[----:B------:R-:W-:Y:S02]  /*45e0*/  ISETP.LT.AND P6, PT, R93, UR8, !P2 ;  /* 0x000000085d007c0c */ /* 0x000fe4000d7c1270 */
[----:B------:R-:W-:Y:S01]  /*45f0*/  PRMT R26, R8, 0x7632, R26 ;  /* 0x00007632081a7816 */ /* 0x000fe2000000001a */
[----:B------:R-:W-:-:S02]  /*4600*/  VIADD R29, R27, UR6 ;  /* 0x000000061b1d7c36 */ /* 0x000fc40008000000 */
[----:B------:R-:W-:Y:S02]  /*4610*/  VIADD R0, R94, 0x14 ;  /* 0x000000145e007836 */ /* 0x000fe40000000000 */
[----:B------:R4:W-:Y:S01]  /*4620*/  @P0 STG.E.U16 desc[UR14][R20.64], R26 ;  /* 0x0000001a14000986 */ /* 0x0009e2000c10150e */
[----:B0-----:R-:W-:-:S04]  /*4630*/  IMAD.WIDE R22, R27, 0x2, R2 ;  /* 0x000000021b167825 */ /* 0x001fc800078e0202 */
[----:B------:R-:W-:Y:S01]  /*4640*/  IMAD.WIDE R16, R27, 0x2, R24 ;  /* 0x000000021b107825 */ /* 0x000fe200078e0218 */
[----:B------:R-:W-:-:S03]  /*4650*/  ISETP.GE.AND P3, PT, R0, UR9, PT ;  /* 0x0000000900007c0c */ /* 0x000fc6000bf66270 */
[----:B--2---:R-:W-:Y:S01]  /*4660*/  IMAD.WIDE R18, R29, 0x2, R2 ;  /* 0x000000021d127825 */ /* 0x004fe200078e0202 */
[----:B----4-:R-:W-:Y:S01]  /*4670*/  PRMT R21, R13, 0x7632, R21 ;  /* 0x000076320d157816 */ /* 0x010fe20000000015 */
[----:B------:R0:W-:Y:S01]  /*4680*/  @P4 STG.E.U16 desc[UR14][R22.64], R13 ;  /* 0x0000000d16004986 */ /* 0x0001e2000c10150e */
[----:B------:R-:W-:-:S03]  /*4690*/  ISETP.LT.AND P2, PT, R92, UR8, !P2 ;  /* 0x000000085c007c0c */ /* 0x000fc6000d741270 */
[----:B------:R-:W-:Y:S01]  /*46a0*/  @P1 STG.E.U16 desc[UR14][R16.64], R21 ;  /* 0x0000001510001986 */ /* 0x000fe2000c10150e */
[----:B------:R-:W-:-:S03]  /*46b0*/  VIADD R12, R94, 0x16 ;  /* 0x000000165e0c7836 */ /* 0x000fc60000000000 */
[----:B------:R2:W-:Y:S01]  /*46c0*/  @P6 STG.E.U16 desc[UR14][R18.64], R9 ;  /* 0x0000000912006986 */ /* 0x0005e2000c10150e */
[----:B------:R-:W-:Y:S02]  /*46d0*/  ISETP.LT.AND P6, PT, R93, UR8, !P3 ;  /* 0x000000085d007c0c */ /* 0x000fe4000dfc1270 */
[----:B------:R-:W-:Y:S01]  /*46e0*/  ISETP.LT.AND P3, PT, R92, UR8, !P3 ;  /* 0x000000085c007c0c */ /* 0x000fe2000df61270 */
[C---:B------:R-:W-:Y:S01]  /*46f0*/  VIADD R27, R29.reuse, UR6 ;  /* 0x000000061d1b7c36 */ /* 0x040fe20008000000 */
[----:B------:R-:W-:Y:S01]  /*4700*/  ISETP.GE.AND P0, PT, R12, UR9, PT ;  /* 0x000000090c007c0c */ /* 0x000fe2000bf06270 */
[----:B------:R-:W-:Y:S02]  /*4710*/  VIADD R0, R94, 0x15 ;  /* 0x000000155e007836 */ /* 0x000fe40000000000 */
[----:B0-----:R-:W-:Y:S01]  /*4720*/  IMAD.WIDE R12, R29, 0x2, R24 ;  /* 0x000000021d0c7825 */ /* 0x001fe200078e0218 */
[----:B------:R-:W-:Y:S02]  /*4730*/  PRMT R22, R14, 0x7632, R22 ;  /* 0x000076320e167816 */ /* 0x000fe40000000016 */
[----:B--2---:R-:W-:Y:S01]  /*4740*/  PRMT R19, R9, 0x7632, R19 ;  /* 0x0000763209137816 */ /* 0x004fe20000000013 */
[----:B------:R-:W-:Y:S01]  /*4750*/  IMAD.WIDE R20, R27, 0x2, R2 ;  /* 0x000000021b147825 */ /* 0x000fe200078e0202 */
[----:B------:R-:W-:-:S03]  /*4760*/  ISETP.GE.AND P5, PT, R0, UR9, PT ;  /* 0x0000000900007c0c */ /* 0x000fc6000bfa6270 */
[----:B------:R-:W-:Y:S01]  /*4770*/  IMAD.WIDE R16, R27, 0x2, R24 ;  /* 0x000000021b107825 */ /* 0x000fe200078e0218 */
[----:B------:R-:W-:Y:S04]  /*4780*/  @P2 STG.E.U16 desc[UR14][R12.64], R19 ;  /* 0x000000130c002986 */ /* 0x000fe8000c10150e */
[----:B------:R0:W-:Y:S01]  /*4790*/  @P6 STG.E.U16 desc[UR14][R20.64], R14 ;  /* 0x0000000e14006986 */ /* 0x0001e2000c10150e */
[----:B------:R-:W-:-:S03]  /*47a0*/  VIADD R8, R94, 0x18 ;  /* 0x000000185e087836 */ /* 0x000fc60000000000 */
[----:B------:R2:W-:Y:S01]  /*47b0*/  @P3 STG.E.U16 desc[UR14][R16.64], R22 ;  /* 0x0000001610003986 */ /* 0x0005e2000c10150e */
[----:B------:R-:W-:Y:S02]  /*47c0*/  ISETP.LT.AND P3, PT, R93, UR8, !P5 ;  /* 0x000000085d007c0c */ /* 0x000fe4000ef61270 */
[----:B------:R-:W-:Y:S01]  /*47d0*/  ISETP.LT.AND P5, PT, R92, UR8, !P5 ;  /* 0x000000085c007c0c */ /* 0x000fe2000efa1270 */
[----:B------:R-:W-:Y:S01]  /*47e0*/  VIADD R27, R27, UR6 ;  /* 0x000000061b1b7c36 */ /* 0x000fe20008000000 */
[----:B------:R-:W-:Y:S01]  /*47f0*/  ISETP.LT.AND P6, PT, R93, UR8, !P0 ;  /* 0x000000085d007c0c */ /* 0x000fe2000c7c1270 */
[----:B------:R-:W-:Y:S01]  /*4800*/  VIADD R0, R94, 0x17 ;  /* 0x000000175e007836 */ /* 0x000fe20000000000 */
[----:B------:R-:W-:Y:S01]  /*4810*/  ISETP.GE.AND P1, PT, R8, UR9, PT ;  /* 0x0000000908007c0c */ /* 0x000fe2000bf26270 */
[----:B------:R-:W-:Y:S01]  /*4820*/  IMAD.WIDE R8, R27, 0x2, R2 ;  /* 0x000000021b087825 */ /* 0x000fe200078e0202 */
[----:B0-----:R-:W-:-:S03]  /*4830*/  PRMT R14, R10, 0x7632, R14 ;  /* 0x000076320a0e7816 */ /* 0x001fc6000000000e */
[C---:B------:R-:W-:Y:S02]  /*4840*/  VIADD R23, R27.reuse, UR6 ;  /* 0x000000061b177c36 */ /* 0x040fe40008000000 */
[----:B------:R-:W-:Y:S01]  /*4850*/  IMAD.WIDE R12, R27, 0x2, R24 ;  /* 0x000000021b0c7825 */ /* 0x000fe200078e0218 */
[----:B------:R-:W-:Y:S01]  /*4860*/  ISETP.GE.AND P4, PT, R0, UR9, PT ;  /* 0x0000000900007c0c */ /* 0x000fe2000bf86270 */
[----:B------:R0:W-:Y:S01]  /*4870*/  @P3 STG.E.U16 desc[UR14][R8.64], R10 ;  /* 0x0000000a08003986 */ /* 0x0001e2000c10150e */
[C---:B------:R-:W-:Y:S01]  /*4880*/  ISETP.LT.AND P0, PT, R92.reuse, UR8, !P0 ;  /* 0x000000085c007c0c */ /* 0x040fe2000c701270 */
[----:B--2---:R-:W-:Y:S02]  /*4890*/  IMAD.WIDE R16, R23, 0x2, R2 ;  /* 0x0000000217107825 */ /* 0x004fe400078e0202 */
[----:B------:R2:W-:Y:S01]  /*48a0*/  @P5 STG.E.U16 desc[UR14][R12.64], R14 ;  /* 0x0000000e0c005986 */ /* 0x0005e2000c10150e */
[----:B------:R-:W-:Y:S02]  /*48b0*/  ISETP.LT.AND P5, PT, R93, UR8, !P4 ;  /* 0x000000085d007c0c */ /* 0x000fe4000e7a1270 */
[----:B------:R-:W-:Y:S01]  /*48c0*/  ISETP.LT.AND P4, PT, R92, UR8, !P4 ;  /* 0x000000085c007c0c */ /* 0x000fe2000e781270 */
[----:B------:R-:W-:Y:S01]  /*48d0*/  VIADD R0, R94, 0x19 ;  /* 0x000000195e007836 */ /* 0x000fe20000000000 */
[----:B------:R4:W-:Y:S01]  /*48e0*/  @P6 STG.E.U16 desc[UR14][R16.64], R15 ;  /* 0x0000000f10006986 */ /* 0x0009e2000c10150e */
[----:B------:R-:W-:Y:S01]  /*48f0*/  IMAD.WIDE R18, R23, 0x2, R24 ;  /* 0x0000000217127825 */ /* 0x000fe200078e0218 */
[----:B------:R-:W-:-:S03]  /*4900*/  ISETP.LT.AND P6, PT, R93, UR8, !P1 ;  /* 0x000000085d007c0c */ /* 0x000fc6000cfc1270 */
[----:B------:R-:W-:Y:S01]  /*4910*/  VIADD R23, R23, UR6 ;  /* 0x0000000617177c36 */ /* 0x000fe20008000000 */
[----:B------:R-:W-:Y:S02]  /*4920*/  PRMT R22, R15, 0x7632, R22 ;  /* 0x000076320f167816 */ /* 0x000fe40000000016 */
[----:B------:R-:W-:Y:S01]  /*4930*/  ISETP.GE.AND P2, PT, R0, UR9, PT ;  /* 0x0000000900007c0c */ /* 0x000fe2000bf46270 */
[C---:B------:R-:W-:Y:S01]  /*4940*/  VIADD R21, R23.reuse, UR6 ;  /* 0x0000000617157c36 */ /* 0x040fe20008000000 */
[----:B------:R-:W-:Y:S01]  /*4950*/  ISETP.LT.AND P1, PT, R92, UR8, !P1 ;  /* 0x000000085c007c0c */ /* 0x000fe2000cf21270 */
[----:B0-----:R-:W-:Y:S01]  /*4960*/  IMAD.WIDE R8, R23, 0x2, R2 ;  /* 0x0000000217087825 */ /* 0x001fe200078e0202 */
[----:B------:R-:W-:-:S03]  /*4970*/  PRMT R10, R11, 0x7632, R10 ;  /* 0x000076320b0a7816 */ /* 0x000fc6000000000a */
[----:B------:R-:W-:Y:S02]  /*4980*/  VIADD R0, R94, 0x1a ;  /* 0x0000001a5e007836 */ /* 0x000fe40000000000 */
[----:B--2---:R-:W-:Y:S01]  /*4990*/  IMAD.WIDE R12, R23, 0x2, R24 ;  /* 0x00000002170c7825 */ /* 0x004fe200078e0218 */
[----:B------:R-:W-:Y:S03]  /*49a0*/  @P0 STG.E.U16 desc[UR14][R18.64], R22 ;  /* 0x0000001612000986 */ /* 0x000fe6000c10150e */
[----:B----4-:R-:W-:Y:S01]  /*49b0*/  IMAD.WIDE R14, R21, 0x2, R2 ;  /* 0x00000002150e7825 */ /* 0x010fe200078e0202 */
[----:B------:R0:W-:Y:S01]  /*49c0*/  @P5 STG.E.U16 desc[UR14][R8.64], R11 ;  /* 0x0000000b08005986 */ /* 0x0001e2000c10150e */
[----:B------:R-:W-:-:S03]  /*49d0*/  ISETP.GE.AND P3, PT, R0, UR9, PT ;  /* 0x0000000900007c0c */ /* 0x000fc6000bf66270 */
[----:B------:R2:W-:Y:S01]  /*49e0*/  @P4 STG.E.U16 desc[UR14][R12.64], R10 ;  /* 0x0000000a0c004986 */ /* 0x0005e2000c10150e */
[----:B------:R-:W-:Y:S01]  /*49f0*/  ISETP.LT.AND P4, PT, R93, UR8, !P2 ;  /* 0x000000085d007c0c */ /* 0x000fe2000d781270 */
[----:B------:R-:W-:Y:S01]  /*4a00*/  IMAD.WIDE R16, R21, 0x2, R24 ;  /* 0x0000000215107825 */ /* 0x000fe200078e0218 */
[----:B------:R-:W-:Y:S01]  /*4a10*/  ISETP.LT.AND P2, PT, R92, UR8, !P2 ;  /* 0x000000085c007c0c */ /* 0x000fe2000d741270 */
[----:B---3--:R1:W-:Y:S01]  /*4a20*/  @P6 STG.E.U16 desc[UR14][R14.64], R4 ;  /* 0x000000040e006986 */ /* 0x0083e2000c10150e */
[----:B------:R-:W-:Y:S01]  /*4a30*/  ISETP.LT.AND P6, PT, R93, UR8, !P3 ;  /* 0x000000085d007c0c */ /* 0x000fe2000dfc1270 */
[----:B------:R-:W-:Y:S01]  /*4a40*/  VIADD R21, R21, UR6 ;  /* 0x0000000615157c36 */ /* 0x000fe20008000000 */
[----:B0-----:R-:W-:Y:S01]  /*4a50*/  PRMT R9, R4, 0x7632, R9 ;  /* 0x0000763204097816 */ /* 0x001fe20000000009 */
[----:B------:R-:W-:Y:S02]  /*4a60*/  VIADD R20, R94, 0x1b ;  /* 0x0000001b5e147836 */ /* 0x000fe40000000000 */
[----:B------:R-:W-:-:S02]  /*4a70*/  VIADD R19, R21, UR6 ;  /* 0x0000000615137c36 */ /* 0x000fc40008000000 */
[----:B------:R0:W-:Y:S01]  /*4a80*/  @P1 STG.E.U16 desc[UR14][R16.64], R9 ;  /* 0x0000000910001986 */ /* 0x0001e2000c10150e */
[----:B------:R-:W-:Y:S02]  /*4a90*/  VIADD R0, R94, 0x1c ;  /* 0x0000001c5e007836 */ /* 0x000fe40000000000 */
[----:B--2---:R-:W-:Y:S01]  /*4aa0*/  IMAD.WIDE R10, R21, 0x2, R24 ;  /* 0x00000002150a7825 */ /* 0x004fe200078e0218 */
[----:B-1----:R-:W-:Y:S02]  /*4ab0*/  PRMT R4, R40, 0x7632, R4 ;  /* 0x0000763228047816 */ /* 0x002fe40000000004 */
[----:B------:R-:W-:Y:S01]  /*4ac0*/  ISETP.GE.AND P0, PT, R20, UR9, PT ;  /* 0x0000000914007c0c */ /* 0x000fe2000bf06270 */
[----:B------:R-:W-:-:S04]  /*4ad0*/  IMAD.WIDE R12, R19, 0x2, R2 ;  /* 0x00000002130c7825 */ /* 0x000fc800078e0202 */
[----:B0-----:R-:W-:Y:S01]  /*4ae0*/  IMAD.WIDE R8, R21, 0x2, R2 ;  /* 0x0000000215087825 */ /* 0x001fe200078e0202 */
[----:B------:R-:W-:Y:S02]  /*4af0*/  ISETP.GE.AND P5, PT, R0, UR9, PT ;  /* 0x0000000900007c0c */ /* 0x000fe4000bfa6270 */
[----:B------:R-:W-:Y:S02]  /*4b00*/  ISETP.LT.AND P3, PT, R92, UR8, !P3 ;  /* 0x000000085c007c0c */ /* 0x000fe4000df61270 */
[----:B------:R0:W-:Y:S01]  /*4b10*/  @P4 STG.E.U16 desc[UR14][R8.64], R40 ;  /* 0x0000002808004986 */ /* 0x0001e2000c10150e */
[----:B------:R-:W-:-:S03]  /*4b20*/  VIADD R15, R19, UR6 ;  /* 0x00000006130f7c36 */ /* 0x000fc60008000000 */
[----:B------:R1:W-:Y:S01]  /*4b30*/  @P2 STG.E.U16 desc[UR14][R10.64], R4 ;  /* 0x000000040a002986 */ /* 0x0003e2000c10150e */
[C---:B------:R-:W-:Y:S02]  /*4b40*/  ISETP.LT.AND P2, PT, R93.reuse, UR8, !P0 ;  /* 0x000000085d007c0c */ /* 0x040fe4000c741270 */
[----:B------:R-:W-:Y:S01]  /*4b50*/  ISETP.LT.AND P0, PT, R92, UR8, !P0 ;  /* 0x000000085c007c0c */ /* 0x000fe2000c701270 */
[----:B------:R2:W-:Y:S01]  /*4b60*/  @P6 STG.E.U16 desc[UR14][R12.64], R5 ;  /* 0x000000050c006986 */ /* 0x0005e2000c10150e */
[----:B------:R-:W-:Y:S01]  /*4b70*/  ISETP.LT.AND P6, PT, R93, UR8, !P5 ;  /* 0x000000085d007c0c */ /* 0x000fe2000efc1270 */
[C---:B------:R-:W-:Y:S01]  /*4b80*/  VIADD R0, R94.reuse, 0x1e ;  /* 0x0000001e5e007836 */ /* 0x040fe20000000000 */
[----:B------:R-:W-:Y:S01]  /*4b90*/  PRMT R14, R5, 0x7632, R14 ;  /* 0x00007632050e7816 */ /* 0x000fe2000000000e */
[----:B------:R-:W-:Y:S02]  /*4ba0*/  VIADD R17, R15, UR6 ;  /* 0x000000060f117c36 */ /* 0x000fe40008000000 */
[----:B------:R-:W-:-:S02]  /*4bb0*/  VIADD R18, R94, 0x1d ;  /* 0x0000001d5e127836 */ /* 0x000fc40000000000 */
[----:B0-----:R-:W-:Y:S01]  /*4bc0*/  IMAD.WIDE R8, R19, 0x2, R24 ;  /* 0x0000000213087825 */ /* 0x001fe200078e0218 */
[----:B------:R-:W-:-:S03]  /*4bd0*/  PRMT R16, R41, 0x7632, R16 ;  /* 0x0000763229107816 */ /* 0x000fc60000000010 */
[----:B-1----:R-:W-:Y:S01]  /*4be0*/  IMAD.WIDE R10, R15, 0x2, R2 ;  /* 0x000000020f0a7825 */ /* 0x002fe200078e0202 */
[----:B------:R-:W-:-:S03]  /*4bf0*/  ISETP.GE.AND P4, PT, R0, UR9, PT ;  /* 0x0000000900007c0c */ /* 0x000fc6000bf86270 */
[----:B--2---:R-:W-:Y:S01]  /*4c00*/  IMAD.WIDE R4, R15, 0x2, R24 ;  /* 0x000000020f047825 */ /* 0x004fe200078e0218 */
[----:B------:R-:W-:Y:S01]  /*4c10*/  ISETP.GE.AND P1, PT, R18, UR9, PT ;  /* 0x0000000912007c0c */ /* 0x000fe2000bf26270 */
[----:B------:R-:W-:Y:S02]  /*4c20*/  @P3 STG.E.U16 desc[UR14][R8.64], R14 ;  /* 0x0000000e08003986 */ /* 0x000fe4000c10150e */
[C---:B------:R-:W-:Y:S02]  /*4c30*/  IMAD.WIDE R12, R17.reuse, 0x2, R2 ;  /* 0x00000002110c7825 */ /* 0x040fe400078e0202 */
[----:B------:R-:W-:Y:S02]  /*4c40*/  @P2 STG.E.U16 desc[UR14][R10.64], R41 ;  /* 0x000000290a002986 */ /* 0x000fe4000c10150e */
[----:B------:R-:W-:Y:S01]  /*4c50*/  VIADD R0, R94, 0x1f ;  /* 0x0000001f5e007836 */ /* 0x000fe20000000000 */
[----:B------:R-:W-:Y:S01]  /*4c60*/  ISETP.LT.AND P5, PT, R92, UR8, !P5 ;  /* 0x000000085c007c0c */ /* 0x000fe2000efa1270 */
[----:B------:R0:W-:Y:S01]  /*4c70*/  @P0 STG.E.U16 desc[UR14][R4.64], R16 ;  /* 0x0000001004000986 */ /* 0x0001e2000c10150e */
[----:B------:R-:W-:-:S02]  /*4c80*/  VIADD R15, R17, UR6 ;  /* 0x00000006110f7c36 */ /* 0x000fc40008000000 */
[----:B------:R-:W-:Y:S01]  /*4c90*/  ISETP.GE.AND P3, PT, R0, UR9, PT ;  /* 0x0000000900007c0c */ /* 0x000fe2000bf66270 */
[----:B------:R1:W-:Y:S01]  /*4ca0*/  @P6 STG.E.U16 desc[UR14][R12.64], R6 ;  /* 0x000000060c006986 */ /* 0x0003e2000c10150e */
[C---:B------:R-:W-:Y:S02]  /*4cb0*/  ISETP.LT.AND P6, PT, R93.reuse, UR8, !P1 ;  /* 0x000000085d007c0c */ /* 0x040fe4000cfc1270 */
[C---:B------:R-:W-:Y:S02]  /*4cc0*/  ISETP.LT.AND P1, PT, R92.reuse, UR8, !P1 ;  /* 0x000000085c007c0c */ /* 0x040fe4000cf21270 */
[----:B------:R-:W-:Y:S01]  /*4cd0*/  ISETP.LT.AND P2, PT, R93, UR8, !P4 ;  /* 0x000000085d007c0c */ /* 0x000fe2000e741270 */
[----:B------:R-:W-:Y:S01]  /*4ce0*/  VIADD R19, R15, UR6 ;  /* 0x000000060f137c36 */ /* 0x000fe20008000000 */
[----:B------:R-:W-:Y:S02]  /*4cf0*/  ISETP.LT.AND P4, PT, R92, UR8, !P4 ;  /* 0x000000085c007c0c */ /* 0x000fe4000e781270 */
[----:B------:R-:W-:-:S02]  /*4d00*/  ISETP.LT.AND P0, PT, R93, UR8, !P3 ;  /* 0x000000085d007c0c */ /* 0x000fc4000df01270 */
[----:B------:R-:W-:Y:S01]  /*4d10*/  ISETP.LT.AND P3, PT, R92, UR8, !P3 ;  /* 0x000000085c007c0c */ /* 0x000fe2000df61270 */
[----:B0-----:R-:W-:Y:S01]  /*4d20*/  IMAD.WIDE R4, R17, 0x2, R24 ;  /* 0x0000000211047825 */ /* 0x001fe200078e0218 */
[----:B------:R-:W-:Y:S02]  /*4d30*/  PRMT R0, R6, 0x7632, R0 ;  /* 0x0000763206007816 */ /* 0x000fe40000000000 */
[----:B-1----:R-:W-:Y:S01]  /*4d40*/  PRMT R6, R42, 0x7632, R6 ;  /* 0x000076322a067816 */ /* 0x002fe20000000006 */
[----:B------:R-:W-:Y:S02]  /*4d50*/  VIADD R17, R19, UR6 ;  /* 0x0000000613117c36 */ /* 0x000fe40008000000 */
[----:B------:R-:W-:Y:S01]  /*4d60*/  IMAD.WIDE R8, R15, 0x2, R2 ;  /* 0x000000020f087825 */ /* 0x000fe200078e0202 */
[----:B------:R-:W-:-:S03]  /*4d70*/  PRMT R16, R7, 0x7632, R16 ;  /* 0x0000763207107816 */ /* 0x000fc60000000010 */
[----:B------:R-:W-:Y:S01]  /*4d80*/  IMAD.WIDE R10, R15, 0x2, R24 ;  /* 0x000000020f0a7825 */ /* 0x000fe200078e0218 */
[----:B------:R0:W-:Y:S03]  /*4d90*/  @P5 STG.E.U16 desc[UR14][R4.64], R0 ;  /* 0x0000000004005986 */ /* 0x0001e6000c10150e */
[C---:B------:R-:W-:Y:S01]  /*4da0*/  IMAD.WIDE R12, R19.reuse, 0x2, R2 ;  /* 0x00000002130c7825 */ /* 0x040fe200078e0202 */
[----:B------:R0:W-:Y:S03]  /*4db0*/  @P6 STG.E.U16 desc[UR14][R8.64], R42 ;  /* 0x0000002a08006986 */ /* 0x0001e6000c10150e */
[----:B------:R-:W-:Y:S01]  /*4dc0*/  IMAD.WIDE R14, R19, 0x2, R24 ;  /* 0x00000002130e7825 */ /* 0x000fe200078e0218 */
[----:B------:R0:W-:Y:S03]  /*4dd0*/  @P1 STG.E.U16 desc[UR14][R10.64], R6 ;  /* 0x000000060a001986 */ /* 0x0001e6000c10150e */
[C---:B------:R-:W-:Y:S01]  /*4de0*/  IMAD.WIDE R2, R17.reuse, 0x2, R2 ;  /* 0x0000000211027825 */ /* 0x040fe200078e0202 */
[----:B------:R0:W-:Y:S04]  /*4df0*/  @P2 STG.E.U16 desc[UR14][R12.64], R7 ;  /* 0x000000070c002986 */ /* 0x0001e8000c10150e */
[----:B------:R0:W-:Y:S01]  /*4e00*/  @P4 STG.E.U16 desc[UR14][R14.64], R16 ;  /* 0x000000100e004986 */ /* 0x0001e2000c10150e */
[----:B------:R-:W-:-:S03]  /*4e10*/  IMAD.WIDE R24, R17, 0x2, R24 ;  /* 0x0000000211187825 */ /* 0x000fc600078e0218 */
[----:B------:R0:W-:Y:S01]  /*4e20*/  @P0 STG.E.U16 desc[UR14][R2.64], R43 ;  /* 0x0000002b02000986 */ /* 0x0001e2000c10150e */
[----:B------:R-:W-:Y:S05]  /*4e30*/  @!P3 EXIT ;  /* 0x000000000000b94d */ /* 0x000fea0003800000 */
[----:B0-----:R-:W-:-:S05]  /*4e40*/  PRMT R12, R43, 0x7632, R12 ;  /* 0x000076322b0c7816 */ /* 0x001fca000000000c */
[----:B------:R-:W-:Y:S01]  /*4e50*/  STG.E.U16 desc[UR14][R24.64], R12 ;  /* 0x0000000c18007986 */ /* 0x000fe2000c10150e */
[----:B------:R-:W-:Y:S05]  /*4e60*/  EXIT ;  /* 0x000000000000794d */ /* 0x000fea0003800000 */
.L_x_2:
[----:B------:R-:W-:-:S00]  /*4e70*/  BRA `(.L_x_2) ;  /* 0xfffffffc00fc7947 */ /* 0x000fc0000383ffff */
[----:B------:R-:W-:-:S00]  /*4e80*/  NOP ;  /* 0x0000000000007918 */ /* 0x000fc00000000000 */
[----:B------:R-:W-:-:S00]  /*4e90*/  NOP ;  /* 0x0000000000007918 */ /* 0x000fc00000000000 */
[----:B------:R-:W-:-:S00]  /*4ea0*/  NOP ;  /* 0x0000000000007918 */ /* 0x000fc00000000000 */
[----:B------:R-:W-:-:S00]  /*4eb0*/  NOP ;  /* 0x0000000000007918 */ /* 0x000fc00000000000 */
[----:B------:R-:W-:-:S00]  /*4ec0*/  NOP ;  /* 0x0000000000007918 */ /* 0x000fc00000000000 */
[----:B------:R-:W-:-:S00]  /*4ed0*/  NOP ;  /* 0x0000000000007918 */ /* 0x000fc00000000000 */
[----:B------:R-:W-:-:S00]  /*4ee0*/  NOP ;  /* 0x0000000000007918 */ /* 0x000fc00000000000 */
[----:B------:R-:W-:-:S00]  /*4ef0*/  NOP ;  /* 0x0000000000007918 */ /* 0x000fc00000000000 */
.L_x_3:


//--------------------- .nv.shared.matmul_kernel  --------------------------
	.section	.nv.shared.matmul_kernel,"aw",@nobits
	.sectionflags	@""
	.align	16
	.zero		1024


//--------------------- .nv.shared.reserved.0     --------------------------
	.section	.nv.shared.reserved.0,"aw",@nobits
	.weak		__nv_reservedSMEM_offset_0_alias
	.size		__nv_reservedSMEM_offset_0_alias, 0, 0
	.other		__nv_reservedSMEM_offset_0_alias,@"STO_CUDA_RESERVED_SHARED STV_DEFAULT"
__nv_reservedSMEM_offset_0_alias:
	.zero		0


//--------------------- .nv.constant0.matmul_kernel --------------------------
	.section	.nv.constant0.matmul_kernel,"a",@progbits
	.sectionflags	@""
	.align	4
.nv.constant0.matmul_kernel:
	.zero		608


//--------------------- SYMBOLS --------------------------

	.type		.nv.reservedSmem.offset0,@object
	.size		.nv.reservedSmem.offset0,0x4
